//
// Generated by NVIDIA NVVM Compiler
//
// Compiler Build ID: CL-36424714
// Cuda compilation tools, release 13.0, V13.0.88
// Based on NVVM 20.0.0
//

.version 9.0
.target sm_100
.address_size 64

	// .globl	_Z14initRandStatesP17curandStateXORWOWmi
.global .align 4 .b8 precalc_xorwow_matrix[102400];
.global .align 4 .b8 precalc_xorwow_offset_matrix[102400];
.global .align 4 .b8 mrg32k3aM1[2304];
.global .align 4 .b8 mrg32k3aM2[2304];
.global .align 4 .b8 mrg32k3aM1SubSeq[2016];
.global .align 4 .b8 mrg32k3aM2SubSeq[2016];
.global .align 4 .b8 mrg32k3aM1Seq[2304];
.global .align 4 .b8 mrg32k3aM2Seq[2304];
.const .align 8 .b8 __cr_lgamma_table[72];

.visible .entry _Z14initRandStatesP17curandStateXORWOWmi(
	.param .u64 .ptr .align 1 _Z14initRandStatesP17curandStateXORWOWmi_param_0,
	.param .u64 _Z14initRandStatesP17curandStateXORWOWmi_param_1,
	.param .u32 _Z14initRandStatesP17curandStateXORWOWmi_param_2
)
{
	.reg .pred 	%p<25>;
	.reg .b32 	%r<414>;
	.reg .b64 	%rd<20>;

	ld.param.u64 	%rd8, [_Z14initRandStatesP17curandStateXORWOWmi_param_0];
	ld.param.u64 	%rd9, [_Z14initRandStatesP17curandStateXORWOWmi_param_1];
	ld.param.u32 	%r183, [_Z14initRandStatesP17curandStateXORWOWmi_param_2];
	mov.u32 	%r184, %ntid.x;
	mov.u32 	%r185, %ctaid.x;
	mov.u32 	%r186, %tid.x;
	mad.lo.s32 	%r1, %r184, %r185, %r186;
	setp.ge.s32 	%p1, %r1, %r183;
	@%p1 bra 	$L__BB0_44;
	cvta.to.global.u64 	%rd10, %rd8;
	cvt.s64.s32 	%rd19, %r1;
	add.s64 	%rd11, %rd9, %rd19;
	mul.wide.s32 	%rd12, %r1, 48;
	add.s64 	%rd2, %rd10, %rd12;
	cvt.u32.u64 	%r187, %rd11;
	xor.b32  	%r188, %r187, -1429050551;
	mul.lo.s32 	%r189, %r188, 1099087573;
	{ .reg .b32 tmp; mov.b64 {tmp, %r190}, %rd11; }
	xor.b32  	%r191, %r190, -136515619;
	mul.lo.s32 	%r192, %r191, -1703105765;
	add.s32 	%r193, %r189, %r192;
	add.s32 	%r194, %r193, 6615241;
	add.s32 	%r195, %r189, 123456789;
	st.global.v2.u32 	[%rd2], {%r194, %r195};
	xor.b32  	%r196, %r189, 362436069;
	add.s32 	%r197, %r192, 521288629;
	st.global.v2.u32 	[%rd2+8], {%r196, %r197};
	xor.b32  	%r198, %r192, 88675123;
	add.s32 	%r199, %r189, 5783321;
	st.global.v2.u32 	[%rd2+16], {%r198, %r199};
	setp.eq.s32 	%p2, %r1, 0;
	@%p2 bra 	$L__BB0_43;
	mov.b32 	%r320, 0;
$L__BB0_3:
	and.b64  	%rd4, %rd19, 3;
	setp.eq.s64 	%p3, %rd4, 0;
	@%p3 bra 	$L__BB0_42;
	mul.wide.u32 	%rd13, %r320, 3200;
	mov.u64 	%rd14, precalc_xorwow_matrix;
	add.s64 	%rd5, %rd14, %rd13;
	cvt.u32.u64 	%r3, %rd4;
	mov.b32 	%r321, 0;
$L__BB0_5:
	mov.b32 	%r334, 0;
	mov.u32 	%r335, %r334;
	mov.u32 	%r336, %r334;
	mov.u32 	%r337, %r334;
	mov.u32 	%r338, %r334;
	mov.u32 	%r327, %r334;
$L__BB0_6:
	mul.wide.u32 	%rd15, %r327, 4;
	add.s64 	%rd16, %rd2, %rd15;
	ld.global.u32 	%r11, [%rd16+4];
	shl.b32 	%r12, %r327, 5;
	mov.b32 	%r333, 0;
$L__BB0_7:
	.pragma "nounroll";
	shr.u32 	%r204, %r11, %r333;
	and.b32  	%r205, %r204, 1;
	setp.eq.b32 	%p4, %r205, 1;
	not.pred 	%p5, %p4;
	add.s32 	%r206, %r12, %r333;
	mul.lo.s32 	%r207, %r206, 5;
	mul.wide.u32 	%rd17, %r207, 4;
	add.s64 	%rd6, %rd5, %rd17;
	@%p5 bra 	$L__BB0_9;
	ld.global.u32 	%r208, [%rd6];
	xor.b32  	%r338, %r338, %r208;
	ld.global.u32 	%r209, [%rd6+4];
	xor.b32  	%r337, %r337, %r209;
	ld.global.u32 	%r210, [%rd6+8];
	xor.b32  	%r336, %r336, %r210;
	ld.global.u32 	%r211, [%rd6+12];
	xor.b32  	%r335, %r335, %r211;
	ld.global.u32 	%r212, [%rd6+16];
	xor.b32  	%r334, %r334, %r212;
$L__BB0_9:
	and.b32  	%r214, %r204, 2;
	setp.eq.s32 	%p6, %r214, 0;
	@%p6 bra 	$L__BB0_11;
	ld.global.u32 	%r215, [%rd6+20];
	xor.b32  	%r338, %r338, %r215;
	ld.global.u32 	%r216, [%rd6+24];
	xor.b32  	%r337, %r337, %r216;
	ld.global.u32 	%r217, [%rd6+28];
	xor.b32  	%r336, %r336, %r217;
	ld.global.u32 	%r218, [%rd6+32];
	xor.b32  	%r335, %r335, %r218;
	ld.global.u32 	%r219, [%rd6+36];
	xor.b32  	%r334, %r334, %r219;
$L__BB0_11:
	and.b32  	%r221, %r204, 4;
	setp.eq.s32 	%p7, %r221, 0;
	@%p7 bra 	$L__BB0_13;
	ld.global.u32 	%r222, [%rd6+40];
	xor.b32  	%r338, %r338, %r222;
	ld.global.u32 	%r223, [%rd6+44];
	xor.b32  	%r337, %r337, %r223;
	ld.global.u32 	%r224, [%rd6+48];
	xor.b32  	%r336, %r336, %r224;
	ld.global.u32 	%r225, [%rd6+52];
	xor.b32  	%r335, %r335, %r225;
	ld.global.u32 	%r226, [%rd6+56];
	xor.b32  	%r334, %r334, %r226;
$L__BB0_13:
	and.b32  	%r228, %r204, 8;
	setp.eq.s32 	%p8, %r228, 0;
	@%p8 bra 	$L__BB0_15;
	ld.global.u32 	%r229, [%rd6+60];
	xor.b32  	%r338, %r338, %r229;
	ld.global.u32 	%r230, [%rd6+64];
	xor.b32  	%r337, %r337, %r230;
	ld.global.u32 	%r231, [%rd6+68];
	xor.b32  	%r336, %r336, %r231;
	ld.global.u32 	%r232, [%rd6+72];
	xor.b32  	%r335, %r335, %r232;
	ld.global.u32 	%r233, [%rd6+76];
	xor.b32  	%r334, %r334, %r233;
$L__BB0_15:
	and.b32  	%r235, %r204, 16;
	setp.eq.s32 	%p9, %r235, 0;
	@%p9 bra 	$L__BB0_17;
	ld.global.u32 	%r236, [%rd6+80];
	xor.b32  	%r338, %r338, %r236;
	ld.global.u32 	%r237, [%rd6+84];
	xor.b32  	%r337, %r337, %r237;
	ld.global.u32 	%r238, [%rd6+88];
	xor.b32  	%r336, %r336, %r238;
	ld.global.u32 	%r239, [%rd6+92];
	xor.b32  	%r335, %r335, %r239;
	ld.global.u32 	%r240, [%rd6+96];
	xor.b32  	%r334, %r334, %r240;
$L__BB0_17:
	and.b32  	%r242, %r204, 32;
	setp.eq.s32 	%p10, %r242, 0;
	@%p10 bra 	$L__BB0_19;
	ld.global.u32 	%r243, [%rd6+100];
	xor.b32  	%r338, %r338, %r243;
	ld.global.u32 	%r244, [%rd6+104];
	xor.b32  	%r337, %r337, %r244;
	ld.global.u32 	%r245, [%rd6+108];
	xor.b32  	%r336, %r336, %r245;
	ld.global.u32 	%r246, [%rd6+112];
	xor.b32  	%r335, %r335, %r246;
	ld.global.u32 	%r247, [%rd6+116];
	xor.b32  	%r334, %r334, %r247;
$L__BB0_19:
	and.b32  	%r249, %r204, 64;
	setp.eq.s32 	%p11, %r249, 0;
	@%p11 bra 	$L__BB0_21;
	ld.global.u32 	%r250, [%rd6+120];
	xor.b32  	%r338, %r338, %r250;
	ld.global.u32 	%r251, [%rd6+124];
	xor.b32  	%r337, %r337, %r251;
	ld.global.u32 	%r252, [%rd6+128];
	xor.b32  	%r336, %r336, %r252;
	ld.global.u32 	%r253, [%rd6+132];
	xor.b32  	%r335, %r335, %r253;
	ld.global.u32 	%r254, [%rd6+136];
	xor.b32  	%r334, %r334, %r254;
$L__BB0_21:
	and.b32  	%r256, %r204, 128;
	setp.eq.s32 	%p12, %r256, 0;
	@%p12 bra 	$L__BB0_23;
	ld.global.u32 	%r257, [%rd6+140];
	xor.b32  	%r338, %r338, %r257;
	ld.global.u32 	%r258, [%rd6+144];
	xor.b32  	%r337, %r337, %r258;
	ld.global.u32 	%r259, [%rd6+148];
	xor.b32  	%r336, %r336, %r259;
	ld.global.u32 	%r260, [%rd6+152];
	xor.b32  	%r335, %r335, %r260;
	ld.global.u32 	%r261, [%rd6+156];
	xor.b32  	%r334, %r334, %r261;
$L__BB0_23:
	and.b32  	%r263, %r204, 256;
	setp.eq.s32 	%p13, %r263, 0;
	@%p13 bra 	$L__BB0_25;
	ld.global.u32 	%r264, [%rd6+160];
	xor.b32  	%r338, %r338, %r264;
	ld.global.u32 	%r265, [%rd6+164];
	xor.b32  	%r337, %r337, %r265;
	ld.global.u32 	%r266, [%rd6+168];
	xor.b32  	%r336, %r336, %r266;
	ld.global.u32 	%r267, [%rd6+172];
	xor.b32  	%r335, %r335, %r267;
	ld.global.u32 	%r268, [%rd6+176];
	xor.b32  	%r334, %r334, %r268;
$L__BB0_25:
	and.b32  	%r270, %r204, 512;
	setp.eq.s32 	%p14, %r270, 0;
	@%p14 bra 	$L__BB0_27;
	ld.global.u32 	%r271, [%rd6+180];
	xor.b32  	%r338, %r338, %r271;
	ld.global.u32 	%r272, [%rd6+184];
	xor.b32  	%r337, %r337, %r272;
	ld.global.u32 	%r273, [%rd6+188];
	xor.b32  	%r336, %r336, %r273;
	ld.global.u32 	%r274, [%rd6+192];
	xor.b32  	%r335, %r335, %r274;
	ld.global.u32 	%r275, [%rd6+196];
	xor.b32  	%r334, %r334, %r275;
$L__BB0_27:
	and.b32  	%r277, %r204, 1024;
	setp.eq.s32 	%p15, %r277, 0;
	@%p15 bra 	$L__BB0_29;
	ld.global.u32 	%r278, [%rd6+200];
	xor.b32  	%r338, %r338, %r278;
	ld.global.u32 	%r279, [%rd6+204];
	xor.b32  	%r337, %r337, %r279;
	ld.global.u32 	%r280, [%rd6+208];
	xor.b32  	%r336, %r336, %r280;
	ld.global.u32 	%r281, [%rd6+212];
	xor.b32  	%r335, %r335, %r281;
	ld.global.u32 	%r282, [%rd6+216];
	xor.b32  	%r334, %r334, %r282;
$L__BB0_29:
	and.b32  	%r284, %r204, 2048;
	setp.eq.s32 	%p16, %r284, 0;
	@%p16 bra 	$L__BB0_31;
	ld.global.u32 	%r285, [%rd6+220];
	xor.b32  	%r338, %r338, %r285;
	ld.global.u32 	%r286, [%rd6+224];
	xor.b32  	%r337, %r337, %r286;
	ld.global.u32 	%r287, [%rd6+228];
	xor.b32  	%r336, %r336, %r287;
	ld.global.u32 	%r288, [%rd6+232];
	xor.b32  	%r335, %r335, %r288;
	ld.global.u32 	%r289, [%rd6+236];
	xor.b32  	%r334, %r334, %r289;
$L__BB0_31:
	and.b32  	%r291, %r204, 4096;
	setp.eq.s32 	%p17, %r291, 0;
	@%p17 bra 	$L__BB0_33;
	ld.global.u32 	%r292, [%rd6+240];
	xor.b32  	%r338, %r338, %r292;
	ld.global.u32 	%r293, [%rd6+244];
	xor.b32  	%r337, %r337, %r293;
	ld.global.u32 	%r294, [%rd6+248];
	xor.b32  	%r336, %r336, %r294;
	ld.global.u32 	%r295, [%rd6+252];
	xor.b32  	%r335, %r335, %r295;
	ld.global.u32 	%r296, [%rd6+256];
	xor.b32  	%r334, %r334, %r296;
$L__BB0_33:
	and.b32  	%r298, %r204, 8192;
	setp.eq.s32 	%p18, %r298, 0;
	@%p18 bra 	$L__BB0_35;
	ld.global.u32 	%r299, [%rd6+260];
	xor.b32  	%r338, %r338, %r299;
	ld.global.u32 	%r300, [%rd6+264];
	xor.b32  	%r337, %r337, %r300;
	ld.global.u32 	%r301, [%rd6+268];
	xor.b32  	%r336, %r336, %r301;
	ld.global.u32 	%r302, [%rd6+272];
	xor.b32  	%r335, %r335, %r302;
	ld.global.u32 	%r303, [%rd6+276];
	xor.b32  	%r334, %r334, %r303;
$L__BB0_35:
	and.b32  	%r305, %r204, 16384;
	setp.eq.s32 	%p19, %r305, 0;
	@%p19 bra 	$L__BB0_37;
	ld.global.u32 	%r306, [%rd6+280];
	xor.b32  	%r338, %r338, %r306;
	ld.global.u32 	%r307, [%rd6+284];
	xor.b32  	%r337, %r337, %r307;
	ld.global.u32 	%r308, [%rd6+288];
	xor.b32  	%r336, %r336, %r308;
	ld.global.u32 	%r309, [%rd6+292];
	xor.b32  	%r335, %r335, %r309;
	ld.global.u32 	%r310, [%rd6+296];
	xor.b32  	%r334, %r334, %r310;
$L__BB0_37:
	and.b32  	%r312, %r204, 32768;
	setp.eq.s32 	%p20, %r312, 0;
	@%p20 bra 	$L__BB0_39;
	ld.global.u32 	%r313, [%rd6+300];
	xor.b32  	%r338, %r338, %r313;
	ld.global.u32 	%r314, [%rd6+304];
	xor.b32  	%r337, %r337, %r314;
	ld.global.u32 	%r315, [%rd6+308];
	xor.b32  	%r336, %r336, %r315;
	ld.global.u32 	%r316, [%rd6+312];
	xor.b32  	%r335, %r335, %r316;
	ld.global.u32 	%r317, [%rd6+316];
	xor.b32  	%r334, %r334, %r317;
$L__BB0_39:
	add.s32 	%r333, %r333, 16;
	setp.ne.s32 	%p21, %r333, 32;
	@%p21 bra 	$L__BB0_7;
	mad.lo.s32 	%r318, %r327, -31, %r12;
	add.s32 	%r327, %r318, 1;
	setp.ne.s32 	%p22, %r327, 5;
	@%p22 bra 	$L__BB0_6;
	st.global.u32 	[%rd2+4], %r338;
	st.global.u32 	[%rd2+8], %r337;
	st.global.u32 	[%rd2+12], %r336;
	st.global.u32 	[%rd2+16], %r335;
	st.global.u32 	[%rd2+20], %r334;
	add.s32 	%r321, %r321, 1;
	setp.lt.u32 	%p23, %r321, %r3;
	@%p23 bra 	$L__BB0_5;
$L__BB0_42:
	shr.u64 	%rd7, %rd19, 2;
	add.s32 	%r320, %r320, 1;
	setp.gt.u64 	%p24, %rd19, 3;
	mov.u64 	%rd19, %rd7;
	@%p24 bra 	$L__BB0_3;
$L__BB0_43:
	mov.b32 	%r319, 0;
	st.global.v2.u32 	[%rd2+24], {%r319, %r319};
	st.global.u32 	[%rd2+32], %r319;
	mov.b64 	%rd18, 0;
	st.global.u64 	[%rd2+40], %rd18;
$L__BB0_44:
	ret;

}
	// .globl	_Z16calculatePayoffsP13BarrierOptionP17curandStateXORWOWPfii
.visible .entry _Z16calculatePayoffsP13BarrierOptionP17curandStateXORWOWPfii(
	.param .u64 .ptr .align 1 _Z16calculatePayoffsP13BarrierOptionP17curandStateXORWOWPfii_param_0,
	.param .u64 .ptr .align 1 _Z16calculatePayoffsP13BarrierOptionP17curandStateXORWOWPfii_param_1,
	.param .u64 .ptr .align 1 _Z16calculatePayoffsP13BarrierOptionP17curandStateXORWOWPfii_param_2,
	.param .u32 _Z16calculatePayoffsP13BarrierOptionP17curandStateXORWOWPfii_param_3,
	.param .u32 _Z16calculatePayoffsP13BarrierOptionP17curandStateXORWOWPfii_param_4
)
{
	.reg .pred 	%p<32>;
	.reg .b16 	%rs<15>;
	.reg .b32 	%r<88>;
	.reg .b32 	%f<128>;
	.reg .b64 	%rd<18>;

	ld.param.u64 	%rd3, [_Z16calculatePayoffsP13BarrierOptionP17curandStateXORWOWPfii_param_0];
	ld.param.u64 	%rd4, [_Z16calculatePayoffsP13BarrierOptionP17curandStateXORWOWPfii_param_1];
	ld.param.u32 	%r36, [_Z16calculatePayoffsP13BarrierOptionP17curandStateXORWOWPfii_param_3];
	ld.param.u32 	%r37, [_Z16calculatePayoffsP13BarrierOptionP17curandStateXORWOWPfii_param_4];
	mov.u32 	%r1, %ctaid.x;
	mov.u32 	%r38, %tid.x;
	mov.u32 	%r39, %ntid.x;
	mov.u32 	%r40, %ctaid.y;
	mad.lo.s32 	%r41, %r39, %r40, %r38;
	setp.ge.s32 	%p1, %r1, %r37;
	setp.ge.s32 	%p2, %r41, %r36;
	or.pred  	%p3, %p1, %p2;
	@%p3 bra 	$L__BB1_24;
	cvta.to.global.u64 	%rd6, %rd3;
	cvta.to.global.u64 	%rd1, %rd4;
	mul.wide.u32 	%rd7, %r1, 36;
	add.s64 	%rd2, %rd6, %rd7;
	ld.global.f32 	%f1, [%rd2];
	ld.global.f32 	%f2, [%rd2+8];
	ld.global.f32 	%f119, [%rd2+12];
	ld.global.f32 	%f4, [%rd2+16];
	ld.global.u32 	%r3, [%rd2+24];
	ld.global.u32 	%r4, [%rd2+32];
	mul.f32 	%f30, %f2, 0f43B68000;
	cvt.rzi.s32.f32 	%r5, %f30;
	cvt.rn.f32.s32 	%f31, %r5;
	div.rn.f32 	%f5, %f2, %f31;
	setp.lt.s32 	%p4, %r5, 1;
	mov.f32 	%f123, 0f00000000;
	mov.b16 	%rs13, 0;
	@%p4 bra 	$L__BB1_13;
	ld.global.f32 	%f6, [%rd2+4];
	mul.wide.u32 	%rd8, %r41, 48;
	add.s64 	%rd9, %rd1, %rd8;
	ld.global.u32 	%r6, [%rd2+28];
	ld.global.f32 	%f33, [%rd2+20];
	ld.global.v2.u32 	{%r87, %r86}, [%rd9];
	ld.global.v2.u32 	{%r85, %r77}, [%rd9+8];
	ld.global.v2.u32 	{%r78, %r79}, [%rd9+16];
	ld.global.u32 	%r81, [%rd9+24];
	ld.global.f32 	%f121, [%rd9+32];
	mul.f32 	%f34, %f33, 0fBF000000;
	fma.rn.f32 	%f35, %f33, %f34, %f4;
	mul.f32 	%f8, %f5, %f35;
	sqrt.rn.f32 	%f36, %f5;
	mul.f32 	%f9, %f33, %f36;
	mov.b16 	%rs13, 0;
	mov.f32 	%f123, 0f00000000;
	mov.b32 	%r73, 0;
	mov.u32 	%r82, %r79;
	mov.u32 	%r83, %r78;
	mov.u32 	%r84, %r77;
$L__BB1_3:
	setp.eq.s32 	%p5, %r81, 1;
	mov.b32 	%r81, 0;
	mov.f32 	%f122, %f121;
	@%p5 bra 	$L__BB1_5;
	shr.u32 	%r45, %r86, 2;
	xor.b32  	%r46, %r45, %r86;
	shl.b32 	%r47, %r79, 4;
	shl.b32 	%r48, %r46, 1;
	xor.b32  	%r49, %r47, %r48;
	xor.b32  	%r50, %r49, %r79;
	xor.b32  	%r83, %r50, %r46;
	add.s32 	%r51, %r87, %r83;
	add.s32 	%r52, %r51, 362437;
	shr.u32 	%r53, %r85, 2;
	xor.b32  	%r54, %r53, %r85;
	shl.b32 	%r55, %r83, 4;
	shl.b32 	%r56, %r54, 1;
	xor.b32  	%r57, %r56, %r55;
	xor.b32  	%r58, %r57, %r54;
	xor.b32  	%r82, %r58, %r83;
	add.s32 	%r87, %r87, 724874;
	add.s32 	%r59, %r82, %r87;
	cvt.rn.f32.u32 	%f37, %r52;
	fma.rn.f32 	%f38, %f37, 0f2F800000, 0f2F000000;
	cvt.rn.f32.u32 	%f39, %r59;
	fma.rn.f32 	%f40, %f39, 0f30C90FDB, 0f30490FDB;
	setp.lt.f32 	%p6, %f38, 0f00800000;
	mul.f32 	%f41, %f38, 0f4B000000;
	selp.f32 	%f42, %f41, %f38, %p6;
	selp.f32 	%f43, 0fC1B80000, 0f00000000, %p6;
	mov.b32 	%r60, %f42;
	add.s32 	%r61, %r60, -1059760811;
	and.b32  	%r62, %r61, -8388608;
	sub.s32 	%r63, %r60, %r62;
	mov.b32 	%f44, %r63;
	cvt.rn.f32.s32 	%f45, %r62;
	fma.rn.f32 	%f46, %f45, 0f34000000, %f43;
	add.f32 	%f47, %f44, 0fBF800000;
	fma.rn.f32 	%f48, %f47, 0fBE055027, 0f3E1039F6;
	fma.rn.f32 	%f49, %f48, %f47, 0fBDF8CDCC;
	fma.rn.f32 	%f50, %f49, %f47, 0f3E0F2955;
	fma.rn.f32 	%f51, %f50, %f47, 0fBE2AD8B9;
	fma.rn.f32 	%f52, %f51, %f47, 0f3E4CED0B;
	fma.rn.f32 	%f53, %f52, %f47, 0fBE7FFF22;
	fma.rn.f32 	%f54, %f53, %f47, 0f3EAAAA78;
	fma.rn.f32 	%f55, %f54, %f47, 0fBF000000;
	mul.f32 	%f56, %f47, %f55;
	fma.rn.f32 	%f57, %f56, %f47, %f47;
	fma.rn.f32 	%f58, %f46, 0f3F317218, %f57;
	setp.gt.u32 	%p7, %r60, 2139095039;
	fma.rn.f32 	%f59, %f42, 0f7F800000, 0f7F800000;
	selp.f32 	%f60, %f59, %f58, %p7;
	setp.eq.f32 	%p8, %f42, 0f00000000;
	mul.f32 	%f61, %f60, 0fC0000000;
	selp.f32 	%f62, 0f7F800000, %f61, %p8;
	sqrt.rn.f32 	%f63, %f62;
	sin.approx.f32 	%f64, %f40;
	cos.approx.f32 	%f65, %f40;
	mul.f32 	%f122, %f63, %f64;
	mul.f32 	%f121, %f63, %f65;
	mov.b32 	%r81, 1;
	mov.u32 	%r84, %r79;
	mov.u32 	%r85, %r78;
	mov.u32 	%r86, %r77;
$L__BB1_5:
	setp.ne.s32 	%p9, %r6, 1;
	and.b32  	%r64, %r3, -2;
	setp.eq.s32 	%p10, %r64, 2;
	setp.lt.u32 	%p11, %r3, 2;
	fma.rn.f32 	%f66, %f122, %f9, %f8;
	fma.rn.f32 	%f67, %f66, 0f3BBB989D, 0f3F000000;
	cvt.sat.f32.f32 	%f68, %f67;
	mov.f32 	%f69, 0f4B400001;
	mov.f32 	%f70, 0f437C0000;
	fma.rm.f32 	%f71, %f68, %f70, %f69;
	add.f32 	%f72, %f71, 0fCB40007F;
	neg.f32 	%f73, %f72;
	fma.rn.f32 	%f74, %f66, 0f3FB8AA3B, %f73;
	fma.rn.f32 	%f75, %f66, 0f32A57060, %f74;
	mov.b32 	%r65, %f71;
	shl.b32 	%r66, %r65, 23;
	mov.b32 	%f76, %r66;
	ex2.approx.ftz.f32 	%f77, %f75;
	mul.f32 	%f78, %f77, %f76;
	mul.f32 	%f119, %f119, %f78;
	setp.le.f32 	%p12, %f119, %f6;
	setp.ge.f32 	%p13, %f119, %f6;
	selp.b16 	%rs6, 1, %rs13, %p13;
	selp.b16 	%rs7, %rs6, %rs13, %p10;
	selp.b16 	%rs8, 1, %rs7, %p12;
	selp.b16 	%rs13, %rs8, %rs7, %p11;
	@%p9 bra 	$L__BB1_12;
	setp.eq.s32 	%p14, %r4, 1;
	@%p14 bra 	$L__BB1_9;
	setp.ne.s32 	%p15, %r4, 0;
	@%p15 bra 	$L__BB1_10;
	sub.f32 	%f81, %f119, %f1;
	max.f32 	%f123, %f81, 0f00000000;
	bra.uni 	$L__BB1_10;
$L__BB1_9:
	sub.f32 	%f80, %f1, %f119;
	max.f32 	%f123, %f80, 0f00000000;
$L__BB1_10:
	setp.leu.f32 	%p16, %f123, 0f00000000;
	@%p16 bra 	$L__BB1_12;
	ld.param.u64 	%rd17, [_Z16calculatePayoffsP13BarrierOptionP17curandStateXORWOWPfii_param_2];
	neg.f32 	%f101, %f4;
	cvt.rn.f32.u32 	%f102, %r73;
	mul.f32 	%f103, %f5, %f102;
	mul.f32 	%f104, %f103, %f101;
	fma.rn.f32 	%f105, %f104, 0f3BBB989D, 0f3F000000;
	cvt.sat.f32.f32 	%f106, %f105;
	mov.f32 	%f107, 0f4B400001;
	mov.f32 	%f108, 0f437C0000;
	fma.rm.f32 	%f109, %f106, %f108, %f107;
	add.f32 	%f110, %f109, 0fCB40007F;
	neg.f32 	%f111, %f110;
	fma.rn.f32 	%f112, %f104, 0f3FB8AA3B, %f111;
	fma.rn.f32 	%f113, %f104, 0f32A57060, %f112;
	mov.b32 	%r70, %f109;
	shl.b32 	%r71, %r70, 23;
	mov.b32 	%f114, %r71;
	ex2.approx.ftz.f32 	%f115, %f113;
	mul.f32 	%f116, %f115, %f114;
	mul.f32 	%f117, %f123, %f116;
	mad.lo.s32 	%r72, %r36, %r1, %r41;
	cvta.to.global.u64 	%rd13, %rd17;
	mul.wide.u32 	%rd14, %r72, 4;
	add.s64 	%rd15, %rd13, %rd14;
	st.global.f32 	[%rd15], %f117;
	bra.uni 	$L__BB1_24;
$L__BB1_12:
	add.s32 	%r73, %r73, 1;
	setp.ne.s32 	%p17, %r73, %r5;
	mov.u32 	%r77, %r84;
	mov.u32 	%r78, %r83;
	mov.u32 	%r79, %r82;
	@%p17 bra 	$L__BB1_3;
$L__BB1_13:
	setp.eq.s32 	%p18, %r4, 1;
	@%p18 bra 	$L__BB1_19;
	setp.ne.s32 	%p19, %r4, 0;
	@%p19 bra 	$L__BB1_23;
	and.b32  	%r33, %r3, -3;
	setp.ne.s32 	%p26, %r33, 0;
	and.b16  	%rs11, %rs13, 255;
	setp.eq.s16 	%p27, %rs11, 0;
	or.pred  	%p28, %p26, %p27;
	@%p28 bra 	$L__BB1_17;
	sub.f32 	%f85, %f119, %f1;
	max.f32 	%f123, %f85, 0f00000000;
	bra.uni 	$L__BB1_23;
$L__BB1_17:
	setp.ne.s32 	%p29, %r33, 1;
	setp.ne.s16 	%p30, %rs11, 0;
	or.pred  	%p31, %p29, %p30;
	@%p31 bra 	$L__BB1_23;
	sub.f32 	%f84, %f119, %f1;
	max.f32 	%f123, %f84, 0f00000000;
	bra.uni 	$L__BB1_23;
$L__BB1_19:
	and.b32  	%r34, %r3, -3;
	setp.ne.s32 	%p20, %r34, 0;
	and.b16  	%rs9, %rs13, 255;
	setp.eq.s16 	%p21, %rs9, 0;
	or.pred  	%p22, %p20, %p21;
	@%p22 bra 	$L__BB1_21;
	sub.f32 	%f83, %f1, %f119;
	max.f32 	%f123, %f83, 0f00000000;
	bra.uni 	$L__BB1_23;
$L__BB1_21:
	setp.ne.s32 	%p23, %r34, 1;
	setp.ne.s16 	%p24, %rs9, 0;
	or.pred  	%p25, %p23, %p24;
	@%p25 bra 	$L__BB1_23;
	sub.f32 	%f82, %f1, %f119;
	max.f32 	%f123, %f82, 0f00000000;
$L__BB1_23:
	ld.param.u64 	%rd16, [_Z16calculatePayoffsP13BarrierOptionP17curandStateXORWOWPfii_param_2];
	neg.f32 	%f86, %f4;
	mul.f32 	%f87, %f2, %f86;
	fma.rn.f32 	%f88, %f87, 0f3BBB989D, 0f3F000000;
	cvt.sat.f32.f32 	%f89, %f88;
	mov.f32 	%f90, 0f4B400001;
	mov.f32 	%f91, 0f437C0000;
	fma.rm.f32 	%f92, %f89, %f91, %f90;
	add.f32 	%f93, %f92, 0fCB40007F;
	neg.f32 	%f94, %f93;
	fma.rn.f32 	%f95, %f87, 0f3FB8AA3B, %f94;
	fma.rn.f32 	%f96, %f87, 0f32A57060, %f95;
	mov.b32 	%r67, %f92;
	shl.b32 	%r68, %r67, 23;
	mov.b32 	%f97, %r68;
	ex2.approx.ftz.f32 	%f98, %f96;
	mul.f32 	%f99, %f98, %f97;
	mul.f32 	%f100, %f123, %f99;
	mad.lo.s32 	%r69, %r36, %r1, %r41;
	cvta.to.global.u64 	%rd10, %rd16;
	mul.wide.u32 	%rd11, %r69, 4;
	add.s64 	%rd12, %rd10, %rd11;
	st.global.f32 	[%rd12], %f100;
$L__BB1_24:
	ret;

}
	// .globl	_Z22calculateAveragePayoffPfS_ii
.visible .entry _Z22calculateAveragePayoffPfS_ii(
	.param .u64 .ptr .align 1 _Z22calculateAveragePayoffPfS_ii_param_0,
	.param .u64 .ptr .align 1 _Z22calculateAveragePayoffPfS_ii_param_1,
	.param .u32 _Z22calculateAveragePayoffPfS_ii_param_2,
	.param .u32 _Z22calculateAveragePayoffPfS_ii_param_3
)
{
	.reg .pred 	%p<11>;
	.reg .b32 	%r<29>;
	.reg .b32 	%f<85>;
	.reg .b64 	%rd<32>;

	ld.param.u64 	%rd9, [_Z22calculateAveragePayoffPfS_ii_param_0];
	ld.param.u64 	%rd8, [_Z22calculateAveragePayoffPfS_ii_param_1];
	ld.param.u32 	%r18, [_Z22calculateAveragePayoffPfS_ii_param_2];
	ld.param.u32 	%r19, [_Z22calculateAveragePayoffPfS_ii_param_3];
	cvta.to.global.u64 	%rd1, %rd9;
	mov.u32 	%r1, %ctaid.x;
	setp.ge.s32 	%p1, %r1, %r19;
	@%p1 bra 	$L__BB2_15;
	setp.lt.s32 	%p2, %r18, 1;
	mov.f32 	%f84, 0f00000000;
	@%p2 bra 	$L__BB2_14;
	mul.lo.s32 	%r2, %r18, %r1;
	and.b32  	%r3, %r18, 15;
	setp.lt.u32 	%p3, %r18, 16;
	mov.f32 	%f84, 0f00000000;
	mov.b32 	%r26, 0;
	@%p3 bra 	$L__BB2_5;
	and.b32  	%r26, %r18, 2147483632;
	neg.s32 	%r24, %r26;
	mul.wide.u32 	%rd10, %r2, 4;
	add.s64 	%rd11, %rd10, %rd1;
	add.s64 	%rd30, %rd11, 32;
	mov.f32 	%f84, 0f00000000;
$L__BB2_4:
	.pragma "nounroll";
	ld.global.f32 	%f18, [%rd30+-32];
	add.f32 	%f19, %f84, %f18;
	ld.global.f32 	%f20, [%rd30+-28];
	add.f32 	%f21, %f19, %f20;
	ld.global.f32 	%f22, [%rd30+-24];
	add.f32 	%f23, %f21, %f22;
	ld.global.f32 	%f24, [%rd30+-20];
	add.f32 	%f25, %f23, %f24;
	ld.global.f32 	%f26, [%rd30+-16];
	add.f32 	%f27, %f25, %f26;
	ld.global.f32 	%f28, [%rd30+-12];
	add.f32 	%f29, %f27, %f28;
	ld.global.f32 	%f30, [%rd30+-8];
	add.f32 	%f31, %f29, %f30;
	ld.global.f32 	%f32, [%rd30+-4];
	add.f32 	%f33, %f31, %f32;
	ld.global.f32 	%f34, [%rd30];
	add.f32 	%f35, %f33, %f34;
	ld.global.f32 	%f36, [%rd30+4];
	add.f32 	%f37, %f35, %f36;
	ld.global.f32 	%f38, [%rd30+8];
	add.f32 	%f39, %f37, %f38;
	ld.global.f32 	%f40, [%rd30+12];
	add.f32 	%f41, %f39, %f40;
	ld.global.f32 	%f42, [%rd30+16];
	add.f32 	%f43, %f41, %f42;
	ld.global.f32 	%f44, [%rd30+20];
	add.f32 	%f45, %f43, %f44;
	ld.global.f32 	%f46, [%rd30+24];
	add.f32 	%f47, %f45, %f46;
	ld.global.f32 	%f48, [%rd30+28];
	add.f32 	%f84, %f47, %f48;
	add.s32 	%r24, %r24, 16;
	add.s64 	%rd30, %rd30, 64;
	setp.ne.s32 	%p4, %r24, 0;
	@%p4 bra 	$L__BB2_4;
$L__BB2_5:
	setp.eq.s32 	%p5, %r3, 0;
	@%p5 bra 	$L__BB2_14;
	and.b32  	%r9, %r18, 7;
	setp.lt.u32 	%p6, %r3, 8;
	@%p6 bra 	$L__BB2_8;
	add.s32 	%r21, %r26, %r2;
	mul.wide.u32 	%rd12, %r21, 4;
	add.s64 	%rd13, %rd1, %rd12;
	ld.global.f32 	%f50, [%rd13];
	add.f32 	%f51, %f84, %f50;
	cvt.u64.u32 	%rd14, %r2;
	cvt.u64.u32 	%rd15, %r26;
	add.s64 	%rd16, %rd15, %rd14;
	shl.b64 	%rd17, %rd16, 2;
	add.s64 	%rd18, %rd1, %rd17;
	ld.global.f32 	%f52, [%rd18+4];
	add.f32 	%f53, %f51, %f52;
	ld.global.f32 	%f54, [%rd18+8];
	add.f32 	%f55, %f53, %f54;
	ld.global.f32 	%f56, [%rd18+12];
	add.f32 	%f57, %f55, %f56;
	ld.global.f32 	%f58, [%rd18+16];
	add.f32 	%f59, %f57, %f58;
	ld.global.f32 	%f60, [%rd18+20];
	add.f32 	%f61, %f59, %f60;
	ld.global.f32 	%f62, [%rd18+24];
	add.f32 	%f63, %f61, %f62;
	ld.global.f32 	%f64, [%rd18+28];
	add.f32 	%f84, %f63, %f64;
	add.s32 	%r26, %r26, 8;
$L__BB2_8:
	setp.eq.s32 	%p7, %r9, 0;
	@%p7 bra 	$L__BB2_14;
	and.b32  	%r12, %r18, 3;
	setp.lt.u32 	%p8, %r9, 4;
	@%p8 bra 	$L__BB2_11;
	add.s32 	%r22, %r26, %r2;
	mul.wide.u32 	%rd19, %r22, 4;
	add.s64 	%rd20, %rd1, %rd19;
	ld.global.f32 	%f66, [%rd20];
	add.f32 	%f67, %f84, %f66;
	cvt.u64.u32 	%rd21, %r2;
	cvt.u64.u32 	%rd22, %r26;
	add.s64 	%rd23, %rd22, %rd21;
	shl.b64 	%rd24, %rd23, 2;
	add.s64 	%rd25, %rd1, %rd24;
	ld.global.f32 	%f68, [%rd25+4];
	add.f32 	%f69, %f67, %f68;
	ld.global.f32 	%f70, [%rd25+8];
	add.f32 	%f71, %f69, %f70;
	ld.global.f32 	%f72, [%rd25+12];
	add.f32 	%f84, %f71, %f72;
	add.s32 	%r26, %r26, 4;
$L__BB2_11:
	setp.eq.s32 	%p9, %r12, 0;
	@%p9 bra 	$L__BB2_14;
	add.s32 	%r23, %r26, %r2;
	mul.wide.u32 	%rd26, %r23, 4;
	add.s64 	%rd31, %rd1, %rd26;
	neg.s32 	%r28, %r12;
$L__BB2_13:
	.pragma "nounroll";
	ld.global.f32 	%f73, [%rd31];
	add.f32 	%f84, %f84, %f73;
	add.s64 	%rd31, %rd31, 4;
	add.s32 	%r28, %r28, 1;
	setp.ne.s32 	%p10, %r28, 0;
	@%p10 bra 	$L__BB2_13;
$L__BB2_14:
	cvt.rn.f32.s32 	%f74, %r18;
	div.rn.f32 	%f75, %f84, %f74;
	cvta.to.global.u64 	%rd27, %rd8;
	mul.wide.u32 	%rd28, %r1, 4;
	add.s64 	%rd29, %rd27, %rd28;
	st.global.f32 	[%rd29], %f75;
$L__BB2_15:
	ret;

}


// ===== COMPILED SASS (sm_100) =====

	.target	sm_100

	.elftype	@"ET_EXEC"


//--------------------- .note.nv.tkinfo           --------------------------
	.section	.note.nv.tkinfo,"",@"SHT_NOTE"
	.sectionflags	@"SHF_NOTE_NV_TKINFO"
	.tkinfo
        /*0018*/ 	.word	0x00000002
        /*0030*/ 	.string	""
        /*0030*/ 	.string	"ptxas"
        /*0030*/ 	.string	"Cuda compilation tools, release 13.0, V13.0.88"
        /*0030*/ 	.string	"Build cuda_13.0.r13.0/compiler.36424714_0"
        /*0030*/ 	.string	"-arch sm_100 -m 64 "



//--------------------- .note.nv.cuinfo           --------------------------
	.section	.note.nv.cuinfo,"",@"SHT_NOTE"
	.sectionflags	@"SHF_NOTE_NV_CUINFO"
        /*0018*/ 	.short	0x0002
        /*001a*/ 	.short	0x0064
        /*001c*/ 	.short	0x0082
	.zero		2


//--------------------- .nv.info                  --------------------------
	.section	.nv.info,"",@"SHT_CUDA_INFO"
	.align	4


	//----- nvinfo : EIATTR_REGCOUNT
	.align		4
        /*0000*/ 	.byte	0x04, 0x2f
        /*0002*/ 	.short	(.L_10 - .L_9)
	.align		4
.L_9:
        /*0004*/ 	.word	index@(_Z14initRandStatesP17curandStateXORWOWmi)
        /*0008*/ 	.word	0x0000001f


	//----- nvinfo : EIATTR_FRAME_SIZE
	.align		4
.L_10:
        /*000c*/ 	.byte	0x04, 0x11
        /*000e*/ 	.short	(.L_12 - .L_11)
	.align		4
.L_11:
        /*0010*/ 	.word	index@(_Z14initRandStatesP17curandStateXORWOWmi)
        /*0014*/ 	.word	0x00000000


	//----- nvinfo : EIATTR_REGCOUNT
	.align		4
.L_12:
        /*0018*/ 	.byte	0x04, 0x2f
        /*001a*/ 	.short	(.L_14 - .L_13)
	.align		4
.L_13:
        /*001c*/ 	.word	index@(_Z16calculatePayoffsP13BarrierOptionP17curandStateXORWOWPfii)
        /*0020*/ 	.word	0x00000027


	//----- nvinfo : EIATTR_FRAME_SIZE
	.align		4
.L_14:
        /*0024*/ 	.byte	0x04, 0x11
        /*0026*/ 	.short	(.L_16 - .L_15)
	.align		4
.L_15:
        /*0028*/ 	.word	index@($__internal_2_$__cuda_sm3x_div_rn_noftz_f32_slowpath)
        /*002c*/ 	.word	0x00000000


	//----- nvinfo : EIATTR_FRAME_SIZE
	.align		4
.L_16:
        /*0030*/ 	.byte	0x04, 0x11
        /*0032*/ 	.short	(.L_18 - .L_17)
	.align		4
.L_17:
        /*0034*/ 	.word	index@($__internal_1_$__cuda_sm20_sqrt_rn_f32_slowpath)
        /*0038*/ 	.word	0x00000000


	//----- nvinfo : EIATTR_FRAME_SIZE
	.align		4
.L_18:
        /*003c*/ 	.byte	0x04, 0x11
        /*003e*/ 	.short	(.L_20 - .L_19)
	.align		4
.L_19:
        /*0040*/ 	.word	index@(_Z16calculatePayoffsP13BarrierOptionP17curandStateXORWOWPfii)
        /*0044*/ 	.word	0x00000000


	//----- nvinfo : EIATTR_REGCOUNT
	.align		4
.L_20:
        /*0048*/ 	.byte	0x04, 0x2f
        /*004a*/ 	.short	(.L_22 - .L_21)
	.align		4
.L_21:
        /*004c*/ 	.word	index@(_Z22calculateAveragePayoffPfS_ii)
        /*0050*/ 	.word	0x0000001f


	//----- nvinfo : EIATTR_FRAME_SIZE
	.align		4
.L_22:
        /*0054*/ 	.byte	0x04, 0x11
        /*0056*/ 	.short	(.L_24 - .L_23)
	.align		4
.L_23:
        /*0058*/ 	.word	index@($__internal_0_$__cuda_sm3x_div_rn_noftz_f32_slowpath)
        /*005c*/ 	.word	0x00000000


	//----- nvinfo : EIATTR_FRAME_SIZE
	.align		4
.L_24:
        /*0060*/ 	.byte	0x04, 0x11
        /*0062*/ 	.short	(.L_26 - .L_25)
	.align		4
.L_25:
        /*0064*/ 	.word	index@(_Z22calculateAveragePayoffPfS_ii)
        /*0068*/ 	.word	0x00000000


	//----- nvinfo : EIATTR_MIN_STACK_SIZE
	.align		4
.L_26:
        /*006c*/ 	.byte	0x04, 0x12
        /*006e*/ 	.short	(.L_28 - .L_27)
	.align		4
.L_27:
        /*0070*/ 	.word	index@(_Z22calculateAveragePayoffPfS_ii)
        /*0074*/ 	.word	0x00000000


	//----- nvinfo : EIATTR_MIN_STACK_SIZE
	.align		4
.L_28:
        /*0078*/ 	.byte	0x04, 0x12
        /*007a*/ 	.short	(.L_30 - .L_29)
	.align		4
.L_29:
        /*007c*/ 	.word	index@(_Z16calculatePayoffsP13BarrierOptionP17curandStateXORWOWPfii)
        /*0080*/ 	.word	0x00000000


	//----- nvinfo : EIATTR_MIN_STACK_SIZE
	.align		4
.L_30:
        /*0084*/ 	.byte	0x04, 0x12
        /*0086*/ 	.short	(.L_32 - .L_31)
	.align		4
.L_31:
        /*0088*/ 	.word	index@(_Z14initRandStatesP17curandStateXORWOWmi)
        /*008c*/ 	.word	0x00000000
.L_32:


//--------------------- .nv.compat                --------------------------
	.section	.nv.compat,"",@"SHT_CUDA_COMPAT_INFO"
	.align	4
        /*0000*/ 	.byte	0x02, 0x09, 0x00, 0x00, 0x02, 0x02, 0x01, 0x00, 0x02, 0x05, 0x05, 0x00, 0x03, 0x07, 0x01, 0x01
        /*0010*/ 	.byte	0x02, 0x03, 0x00, 0x00, 0x02, 0x06, 0x01, 0x00, 0x04, 0x0b, 0x08, 0x00, 0x01, 0x00, 0x00, 0x00
        /*0020*/ 	.byte	0x00, 0x00, 0x00, 0x00


//--------------------- .nv.info._Z22calculateAveragePayoffPfS_ii --------------------------
	.section	.nv.info._Z22calculateAveragePayoffPfS_ii,"",@"SHT_CUDA_INFO"
	.sectionflags	@""
	.align	4


	//----- nvinfo : EIATTR_CUDA_API_VERSION
	.align		4
        /*0000*/ 	.byte	0x04, 0x37
        /*0002*/ 	.short	(.L_34 - .L_33)
.L_33:
        /*0004*/ 	.word	0x00000082


	//----- nvinfo : EIATTR_KPARAM_INFO
	.align		4
.L_34:
        /*0008*/ 	.byte	0x04, 0x17
        /*000a*/ 	.short	(.L_36 - .L_35)
.L_35:
        /*000c*/ 	.word	0x00000000
        /*0010*/ 	.short	0x0003
        /*0012*/ 	.short	0x0014
        /*0014*/ 	.byte	0x00, 0xf0, 0x11, 0x00


	//----- nvinfo : EIATTR_KPARAM_INFO
	.align		4
.L_36:
        /*0018*/ 	.byte	0x04, 0x17
        /*001a*/ 	.short	(.L_38 - .L_37)
.L_37:
        /*001c*/ 	.word	0x00000000
        /*0020*/ 	.short	0x0002
        /*0022*/ 	.short	0x0010
        /*0024*/ 	.byte	0x00, 0xf0, 0x11, 0x00


	//----- nvinfo : EIATTR_KPARAM_INFO
	.align		4
.L_38:
        /*0028*/ 	.byte	0x04, 0x17
        /*002a*/ 	.short	(.L_40 - .L_39)
.L_39:
        /*002c*/ 	.word	0x00000000
        /*0030*/ 	.short	0x0001
        /*0032*/ 	.short	0x0008
        /*0034*/ 	.byte	0x00, 0xf5, 0x21, 0x00


	//----- nvinfo : EIATTR_KPARAM_INFO
	.align		4
.L_40:
        /*0038*/ 	.byte	0x04, 0x17
        /*003a*/ 	.short	(.L_42 - .L_41)
.L_41:
        /*003c*/ 	.word	0x00000000
        /*0040*/ 	.short	0x0000
        /*0042*/ 	.short	0x0000
        /*0044*/ 	.byte	0x00, 0xf5, 0x21, 0x00


	//----- nvinfo : EIATTR_SPARSE_MMA_MASK
	.align		4
.L_42:
        /*0048*/ 	.byte	0x03, 0x50
        /*004a*/ 	.short	0x0000


	//----- nvinfo : EIATTR_MAXREG_COUNT
	.align		4
        /*004c*/ 	.byte	0x03, 0x1b
        /*004e*/ 	.short	0x00ff


	//----- nvinfo : EIATTR_MERCURY_ISA_VERSION
	.align		4
        /*0050*/ 	.byte	0x03, 0x5f
        /*0052*/ 	.short	0x0101


	//----- nvinfo : EIATTR_VRC_CTA_INIT_COUNT
	.align		4
        /*0054*/ 	.byte	0x02, 0x4a
	.zero		1
	.zero		1


	//----- nvinfo : EIATTR_EXIT_INSTR_OFFSETS
	.align		4
        /*0058*/ 	.byte	0x04, 0x1c
        /*005a*/ 	.short	(.L_44 - .L_43)


	//   ....[0]....
.L_43:
        /*005c*/ 	.word	0x00000040


	//   ....[1]....
        /*0060*/ 	.word	0x000008c0


	//----- nvinfo : EIATTR_CRS_STACK_SIZE
	.align		4
.L_44:
        /*0064*/ 	.byte	0x04, 0x1e
        /*0066*/ 	.short	(.L_46 - .L_45)
.L_45:
        /*0068*/ 	.word	0x00000000


	//----- nvinfo : EIATTR_CBANK_PARAM_SIZE
	.align		4
.L_46:
        /*006c*/ 	.byte	0x03, 0x19
        /*006e*/ 	.short	0x0018


	//----- nvinfo : EIATTR_PARAM_CBANK
	.align		4
        /*0070*/ 	.byte	0x04, 0x0a
        /*0072*/ 	.short	(.L_48 - .L_47)
	.align		4
.L_47:
        /*0074*/ 	.word	index@(.nv.constant0._Z22calculateAveragePayoffPfS_ii)
        /*0078*/ 	.short	0x0380
        /*007a*/ 	.short	0x0018


	//----- nvinfo : EIATTR_SW_WAR
	.align		4
.L_48:
        /*007c*/ 	.byte	0x04, 0x36
        /*007e*/ 	.short	(.L_50 - .L_49)
.L_49:
        /*0080*/ 	.word	0x00000008
.L_50:


//--------------------- .nv.info._Z16calculatePayoffsP13BarrierOptionP17curandStateXORWOWPfii --------------------------
	.section	.nv.info._Z16calculatePayoffsP13BarrierOptionP17curandStateXORWOWPfii,"",@"SHT_CUDA_INFO"
	.sectionflags	@""
	.align	4


	//----- nvinfo : EIATTR_CUDA_API_VERSION
	.align		4
        /*0000*/ 	.byte	0x04, 0x37
        /*0002*/ 	.short	(.L_52 - .L_51)
.L_51:
        /*0004*/ 	.word	0x00000082


	//----- nvinfo : EIATTR_KPARAM_INFO
	.align		4
.L_52:
        /*0008*/ 	.byte	0x04, 0x17
        /*000a*/ 	.short	(.L_54 - .L_53)
.L_53:
        /*000c*/ 	.word	0x00000000
        /*0010*/ 	.short	0x0004
        /*0012*/ 	.short	0x001c
        /*0014*/ 	.byte	0x00, 0xf0, 0x11, 0x00


	//----- nvinfo : EIATTR_KPARAM_INFO
	.align		4
.L_54:
        /*0018*/ 	.byte	0x04, 0x17
        /*001a*/ 	.short	(.L_56 - .L_55)
.L_55:
        /*001c*/ 	.word	0x00000000
        /*0020*/ 	.short	0x0003
        /*0022*/ 	.short	0x0018
        /*0024*/ 	.byte	0x00, 0xf0, 0x11, 0x00


	//----- nvinfo : EIATTR_KPARAM_INFO
	.align		4
.L_56:
        /*0028*/ 	.byte	0x04, 0x17
        /*002a*/ 	.short	(.L_58 - .L_57)
.L_57:
        /*002c*/ 	.word	0x00000000
        /*0030*/ 	.short	0x0002
        /*0032*/ 	.short	0x0010
        /*0034*/ 	.byte	0x00, 0xf5, 0x21, 0x00


	//----- nvinfo : EIATTR_KPARAM_INFO
	.align		4
.L_58:
        /*0038*/ 	.byte	0x04, 0x17
        /*003a*/ 	.short	(.L_60 - .L_59)
.L_59:
        /*003c*/ 	.word	0x00000000
        /*0040*/ 	.short	0x0001
        /*0042*/ 	.short	0x0008
        /*0044*/ 	.byte	0x00, 0xf5, 0x21, 0x00


	//----- nvinfo : EIATTR_KPARAM_INFO
	.align		4
.L_60:
        /*0048*/ 	.byte	0x04, 0x17
        /*004a*/ 	.short	(.L_62 - .L_61)
.L_61:
        /*004c*/ 	.word	0x00000000
        /*0050*/ 	.short	0x0000
        /*0052*/ 	.short	0x0000
        /*0054*/ 	.byte	0x00, 0xf5, 0x21, 0x00


	//----- nvinfo : EIATTR_SPARSE_MMA_MASK
	.align		4
.L_62:
        /*0058*/ 	.byte	0x03, 0x50
        /*005a*/ 	.short	0x0000


	//----- nvinfo : EIATTR_MAXREG_COUNT
	.align		4
        /*005c*/ 	.byte	0x03, 0x1b
        /*005e*/ 	.short	0x00ff


	//----- nvinfo : EIATTR_MERCURY_ISA_VERSION
	.align		4
        /*0060*/ 	.byte	0x03, 0x5f
        /*0062*/ 	.short	0x0101


	//----- nvinfo : EIATTR_VRC_CTA_INIT_COUNT
	.align		4
        /*0064*/ 	.byte	0x02, 0x4a
	.zero		1
	.zero		1


	//----- nvinfo : EIATTR_EXIT_INSTR_OFFSETS
	.align		4
        /*0068*/ 	.byte	0x04, 0x1c
        /*006a*/ 	.short	(.L_64 - .L_63)


	//   ....[0]....
.L_63:
        /*006c*/ 	.word	0x00000090


	//   ....[1]....
        /*0070*/ 	.word	0x00000ed0


	//   ....[2]....
        /*0074*/ 	.word	0x00000ff0


	//----- nvinfo : EIATTR_CRS_STACK_SIZE
	.align		4
.L_64:
        /*0078*/ 	.byte	0x04, 0x1e
        /*007a*/ 	.short	(.L_66 - .L_65)
.L_65:
        /*007c*/ 	.word	0x00000000


	//----- nvinfo : EIATTR_CBANK_PARAM_SIZE
	.align		4
.L_66:
        /*0080*/ 	.byte	0x03, 0x19
        /*0082*/ 	.short	0x0020


	//----- nvinfo : EIATTR_PARAM_CBANK
	.align		4
        /*0084*/ 	.byte	0x04, 0x0a
        /*0086*/ 	.short	(.L_68 - .L_67)
	.align		4
.L_67:
        /*0088*/ 	.word	index@(.nv.constant0._Z16calculatePayoffsP13BarrierOptionP17curandStateXORWOWPfii)
        /*008c*/ 	.short	0x0380
        /*008e*/ 	.short	0x0020


	//----- nvinfo : EIATTR_SW_WAR
	.align		4
.L_68:
        /*0090*/ 	.byte	0x04, 0x36
        /*0092*/ 	.short	(.L_70 - .L_69)
.L_69:
        /*0094*/ 	.word	0x00000008
.L_70:


//--------------------- .nv.info._Z14initRandStatesP17curandStateXORWOWmi --------------------------
	.section	.nv.info._Z14initRandStatesP17curandStateXORWOWmi,"",@"SHT_CUDA_INFO"
	.sectionflags	@""
	.align	4


	//----- nvinfo : EIATTR_CUDA_API_VERSION
	.align		4
        /*0000*/ 	.byte	0x04, 0x37
        /*0002*/ 	.short	(.L_72 - .L_71)
.L_71:
        /*0004*/ 	.word	0x00000082


	//----- nvinfo : EIATTR_KPARAM_INFO
	.align		4
.L_72:
        /*0008*/ 	.byte	0x04, 0x17
        /*000a*/ 	.short	(.L_74 - .L_73)
.L_73:
        /*000c*/ 	.word	0x00000000
        /*0010*/ 	.short	0x0002
        /*0012*/ 	.short	0x0010
        /*0014*/ 	.byte	0x00, 0xf0, 0x11, 0x00


	//----- nvinfo : EIATTR_KPARAM_INFO
	.align		4
.L_74:
        /*0018*/ 	.byte	0x04, 0x17
        /*001a*/ 	.short	(.L_76 - .L_75)
.L_75:
        /*001c*/ 	.word	0x00000000
        /*0020*/ 	.short	0x0001
        /*0022*/ 	.short	0x0008
        /*0024*/ 	.byte	0x00, 0xf0, 0x21, 0x00


	//----- nvinfo : EIATTR_KPARAM_INFO
	.align		4
.L_76:
        /*0028*/ 	.byte	0x04, 0x17
        /*002a*/ 	.short	(.L_78 - .L_77)
.L_77:
        /*002c*/ 	.word	0x00000000
        /*0030*/ 	.short	0x0000
        /*0032*/ 	.short	0x0000
        /*0034*/ 	.byte	0x00, 0xf5, 0x21, 0x00


	//----- nvinfo : EIATTR_SPARSE_MMA_MASK
	.align		4
.L_78:
        /*0038*/ 	.byte	0x03, 0x50
        /*003a*/ 	.short	0x0000


	//----- nvinfo : EIATTR_MAXREG_COUNT
	.align		4
        /*003c*/ 	.byte	0x03, 0x1b
        /*003e*/ 	.short	0x00ff


	//----- nvinfo : EIATTR_MERCURY_ISA_VERSION
	.align		4
        /*0040*/ 	.byte	0x03, 0x5f
        /*0042*/ 	.short	0x0101


	//----- nvinfo : EIATTR_VRC_CTA_INIT_COUNT
	.align		4
        /*0044*/ 	.byte	0x02, 0x4a
	.zero		1
	.zero		1


	//----- nvinfo : EIATTR_EXIT_INSTR_OFFSETS
	.align		4
        /*0048*/ 	.byte	0x04, 0x1c
        /*004a*/ 	.short	(.L_80 - .L_79)


	//   ....[0]....
.L_79:
        /*004c*/ 	.word	0x00000070


	//   ....[1]....
        /*0050*/ 	.word	0x00000f20


	//----- nvinfo : EIATTR_CRS_STACK_SIZE
	.align		4
.L_80:
        /*0054*/ 	.byte	0x04, 0x1e
        /*0056*/ 	.short	(.L_82 - .L_81)
.L_81:
        /*0058*/ 	.word	0x00000000


	//----- nvinfo : EIATTR_CBANK_PARAM_SIZE
	.align		4
.L_82:
        /*005c*/ 	.byte	0x03, 0x19
        /*005e*/ 	.short	0x0014


	//----- nvinfo : EIATTR_PARAM_CBANK
	.align		4
        /*0060*/ 	.byte	0x04, 0x0a
        /*0062*/ 	.short	(.L_84 - .L_83)
	.align		4
.L_83:
        /*0064*/ 	.word	index@(.nv.constant0._Z14initRandStatesP17curandStateXORWOWmi)
        /*0068*/ 	.short	0x0380
        /*006a*/ 	.short	0x0014


	//----- nvinfo : EIATTR_SW_WAR
	.align		4
.L_84:
        /*006c*/ 	.byte	0x04, 0x36
        /*006e*/ 	.short	(.L_86 - .L_85)
.L_85:
        /*0070*/ 	.word	0x00000008
.L_86:


//--------------------- .nv.callgraph             --------------------------
	.section	.nv.callgraph,"",@"SHT_CUDA_CALLGRAPH"
	.align	4
	.sectionentsize	8
	.align		4
        /*0000*/ 	.word	0x00000000
	.align		4
        /*0004*/ 	.word	0xffffffff
	.align		4
        /*0008*/ 	.word	0x00000000
	.align		4
        /*000c*/ 	.word	0xfffffffe
	.align		4
        /*0010*/ 	.word	0x00000000
	.align		4
        /*0014*/ 	.word	0xfffffffd
	.align		4
        /*0018*/ 	.word	0x00000000
	.align		4
        /*001c*/ 	.word	0xfffffffc


//--------------------- .nv.constant4             --------------------------
	.section	.nv.constant4,"a",@progbits
	.align	8
	.align		8
.nv.constant4:
        /*0000*/ 	.dword	precalc_xorwow_matrix
	.align		8
        /*0008*/ 	.dword	precalc_xorwow_offset_matrix
	.align		8
        /*0010*/ 	.dword	mrg32k3aM1
	.align		8
        /*0018*/ 	.dword	mrg32k3aM2
	.align		8
        /*0020*/ 	.dword	mrg32k3aM1SubSeq
	.align		8
        /*0028*/ 	.dword	mrg32k3aM2SubSeq
	.align		8
        /*0030*/ 	.dword	mrg32k3aM1Seq
	.align		8
        /*0038*/ 	.dword	mrg32k3aM2Seq


//--------------------- .nv.constant3             --------------------------
	.section	.nv.constant3,"a",@progbits
	.align	8
.nv.constant3:
	.type		__cr_lgamma_table,@object
	.size		__cr_lgamma_table,(.L_8 - __cr_lgamma_table)
__cr_lgamma_table:
        /*0000*/ 	.byte	0x00, 0x00, 0x00, 0x00, 0x00, 0x00, 0x00, 0x00, 0x00, 0x00, 0x00, 0x00, 0x00, 0x00, 0x00, 0x00
        /*0010*/ 	.byte	0xef, 0x39, 0xfa, 0xfe, 0x42, 0x2e, 0xe6, 0x3f, 0x02, 0x20, 0x2a, 0xfa, 0x0b, 0xab, 0xfc, 0x3f
        /*0020*/ 	.byte	0xf9, 0x2c, 0x92, 0x7c, 0xa7, 0x6c, 0x09, 0x40, 0xc9, 0x79, 0x44, 0x3c, 0x64, 0x26, 0x13, 0x40
        /*0030*/ 	.byte	0xca, 0x01, 0xcf, 0x3a, 0x27, 0x51, 0x1a, 0x40, 0x30, 0xcc, 0x2d, 0xf3, 0xe1, 0x0c, 0x21, 0x40
        /*0040*/ 	.byte	0x0d, 0xb7, 0xfc, 0x82, 0x8e, 0x35, 0x25, 0x40
.L_8:


//--------------------- .text._Z22calculateAveragePayoffPfS_ii --------------------------
	.section	.text._Z22calculateAveragePayoffPfS_ii,"ax",@progbits
	.align	128
        .global         _Z22calculateAveragePayoffPfS_ii
        .type           _Z22calculateAveragePayoffPfS_ii,@function
        .size           _Z22calculateAveragePayoffPfS_ii,(.L_x_54 - _Z22calculateAveragePayoffPfS_ii)
        .other          _Z22calculateAveragePayoffPfS_ii,@"STO_CUDA_ENTRY STV_DEFAULT"
_Z22calculateAveragePayoffPfS_ii:
.text._Z22calculateAveragePayoffPfS_ii:
[----:B------:R-:W-:Y:S01]  /*0000*/  LDC R1, c[0x0][0x37c] ;  /* 0x0000df00ff017b82 */ /* 0x000fe20000000800 */
[----:B------:R-:W0:Y:S01]  /*0010*/  S2R R2, SR_CTAID.X ;  /* 0x0000000000027919 */ /* 0x000e220000002500 */
[----:B------:R-:W0:Y:S02]  /*0020*/  LDCU UR4, c[0x0][0x394] ;  /* 0x00007280ff0477ac */ /* 0x000e240008000800 */
[----:B0-----:R-:W-:-:S13]  /*0030*/  ISETP.GE.AND P0, PT, R2, UR4, PT ;  /* 0x0000000402007c0c */ /* 0x001fda000bf06270 */
[----:B------:R-:W-:Y:S05]  /*0040*/  @P0 EXIT ;  /* 0x000000000000094d */ /* 0x000fea0003800000 */
[----:B------:R-:W0:Y:S01]  /*0050*/  LDCU UR7, c[0x0][0x390] ;  /* 0x00007200ff0777ac */ /* 0x000e220008000800 */
[----:B------:R-:W-:Y:S01]  /*0060*/  IMAD.MOV.U32 R3, RZ, RZ, RZ ;  /* 0x000000ffff037224 */ /* 0x000fe200078e00ff */
[----:B------:R-:W1:Y:S01]  /*0070*/  LDCU.64 UR8, c[0x0][0x358] ;  /* 0x00006b00ff0877ac */ /* 0x000e620008000a00 */
[----:B0-----:R-:W-:-:S09]  /*0080*/  UISETP.GE.AND UP0, UPT, UR7, 0x1, UPT ;  /* 0x000000010700788c */ /* 0x001fd2000bf06270 */
[----:B-1----:R-:W-:Y:S05]  /*0090*/  BRA.U !UP0, `(.L_x_0) ;  /* 0x0000000508cc7547 */ /* 0x002fea000b800000 */
[----:B------:R-:W-:Y:S02]  /*00a0*/  UISETP.GE.U32.AND UP1, UPT, UR7, 0x10, UPT ;  /* 0x000000100700788c */ /* 0x000fe4000bf26070 */
[----:B------:R-:W-:Y:S01]  /*00b0*/  IMAD R0, R2, UR7, RZ ;  /* 0x0000000702007c24 */ /* 0x000fe2000f8e02ff */
[----:B------:R-:W-:Y:S01]  /*00c0*/  ULOP3.LUT UR5, UR7, 0xf, URZ, 0xc0, !UPT ;  /* 0x0000000f07057892 */ /* 0x000fe2000f8ec0ff */
[----:B------:R-:W-:Y:S01]  /*00d0*/  IMAD.MOV.U32 R3, RZ, RZ, RZ ;  /* 0x000000ffff037224 */ /* 0x000fe200078e00ff */
[----:B------:R-:W-:Y:S02]  /*00e0*/  UMOV UR4, URZ ;  /* 0x000000ff00047c82 */ /* 0x000fe40008000000 */
[----:B------:R-:W-:Y:S02]  /*00f0*/  UISETP.NE.AND UP0, UPT, UR5, URZ, UPT ;  /* 0x000000ff0500728c */ /* 0x000fe4000bf05270 */
[----:B------:R-:W-:Y:S09]  /*0100*/  BRA.U !UP1, `(.L_x_1) ;  /* 0x0000000109b07547 */ /* 0x000ff2000b800000 */
[----:B------:R-:W0:Y:S01]  /*0110*/  LDC.64 R4, c[0x0][0x380] ;  /* 0x0000e000ff047b82 */ /* 0x000e220000000a00 */
[----:B------:R-:W-:Y:S01]  /*0120*/  HFMA2 R3, -RZ, RZ, 0, 0 ;  /* 0x00000000ff037431 */ /* 0x000fe200000001ff */
[----:B------:R-:W-:-:S04]  /*0130*/  ULOP3.LUT UR4, UR7, 0x7ffffff0, URZ, 0xc0, !UPT ;  /* 0x7ffffff007047892 */ /* 0x000fc8000f8ec0ff */
[----:B------:R-:W-:Y:S01]  /*0140*/  UIADD3 UR6, UPT, UPT, -UR4, URZ, URZ ;  /* 0x000000ff04067290 */ /* 0x000fe2000fffe1ff */
[----:B0-----:R-:W-:-:S03]  /*0150*/  IMAD.WIDE.U32 R4, R0, 0x4, R4 ;  /* 0x0000000400047825 */ /* 0x001fc600078e0004 */
[----:B------:R-:W-:-:S05]  /*0160*/  IADD3 R4, P0, PT, R4, 0x20, RZ ;  /* 0x0000002004047810 */ /* 0x000fca0007f1e0ff */
[----:B------:R-:W-:-:S08]  /*0170*/  IMAD.X R5, RZ, RZ, R5, P0 ;  /* 0x000000ffff057224 */ /* 0x000fd000000e0605 */
.L_x_2:
[----:B------:R-:W2:Y:S04]  /*0180*/  LDG.E R14, desc[UR8][R4.64+-0x20] ;  /* 0xffffe008040e7981 */ /* 0x000ea8000c1e1900 */
[----:B------:R-:W3:Y:S04]  /*0190*/  LDG.E R13, desc[UR8][R4.64+-0x1c] ;  /* 0xffffe408040d7981 */ /* 0x000ee8000c1e1900 */
[----:B------:R-:W4:Y:S04]  /*01a0*/  LDG.E R16, desc[UR8][R4.64+-0x18] ;  /* 0xffffe80804107981 */ /* 0x000f28000c1e1900 */
[----:B------:R-:W5:Y:S04]  /*01b0*/  LDG.E R18, desc[UR8][R4.64+-0x14] ;  /* 0xffffec0804127981 */ /* 0x000f68000c1e1900 */
        /* <DEDUP_REMOVED lines=11> */
[----:B------:R0:W5:Y:S01]  /*0270*/  LDG.E R6, desc[UR8][R4.64+0x1c] ;  /* 0x00001c0804067981 */ /* 0x000162000c1e1900 */
[----:B------:R-:W-:-:S04]  /*0280*/  UIADD3 UR6, UPT, UPT, UR6, 0x10, URZ ;  /* 0x0000001006067890 */ /* 0x000fc8000fffe0ff */
[----:B------:R-:W-:Y:S01]  /*0290*/  UISETP.NE.AND UP1, UPT, UR6, URZ, UPT ;  /* 0x000000ff0600728c */ /* 0x000fe2000bf25270 */
[----:B0-----:R-:W-:-:S05]  /*02a0*/  IADD3 R4, P0, PT, R4, 0x40, RZ ;  /* 0x0000004004047810 */ /* 0x001fca0007f1e0ff */
[----:B------:R-:W-:Y:S02]  /*02b0*/  IMAD.X R5, RZ, RZ, R5, P0 ;  /* 0x000000ffff057224 */ /* 0x000fe400000e0605 */
[----:B--2---:R-:W-:-:S04]  /*02c0*/  FADD R14, R14, R3 ;  /* 0x000000030e0e7221 */ /* 0x004fc80000000000 */
[----:B---3--:R-:W-:-:S04]  /*02d0*/  FADD R13, R14, R13 ;  /* 0x0000000d0e0d7221 */ /* 0x008fc80000000000 */
[----:B----4-:R-:W-:-:S04]  /*02e0*/  FADD R13, R13, R16 ;  /* 0x000000100d0d7221 */ /* 0x010fc80000000000 */
[----:B-----5:R-:W-:-:S04]  /*02f0*/  FADD R13, R13, R18 ;  /* 0x000000120d0d7221 */ /* 0x020fc80000000000 */
[----:B------:R-:W-:-:S04]  /*0300*/  FADD R13, R13, R20 ;  /* 0x000000140d0d7221 */ /* 0x000fc80000000000 */
        /* <DEDUP_REMOVED lines=10> */
[----:B------:R-:W-:Y:S01]  /*03b0*/  FADD R3, R7, R6 ;  /* 0x0000000607037221 */ /* 0x000fe20000000000 */
[----:B------:R-:W-:Y:S06]  /*03c0*/  BRA.U UP1, `(.L_x_2) ;  /* 0xfffffffd016c7547 */ /* 0x000fec000b83ffff */
.L_x_1:
[----:B------:R-:W-:Y:S05]  /*03d0*/  BRA.U !UP0, `(.L_x_0) ;  /* 0x0000000108fc7547 */ /* 0x000fea000b800000 */
[----:B------:R-:W-:Y:S02]  /*03e0*/  UISETP.GE.U32.AND UP0, UPT, UR5, 0x8, UPT ;  /* 0x000000080500788c */ /* 0x000fe4000bf06070 */
[----:B------:R-:W-:-:S04]  /*03f0*/  ULOP3.LUT UR6, UR7, 0x7, URZ, 0xc0, !UPT ;  /* 0x0000000707067892 */ /* 0x000fc8000f8ec0ff */
[----:B------:R-:W-:-:S03]  /*0400*/  UISETP.NE.AND UP1, UPT, UR6, URZ, UPT ;  /* 0x000000ff0600728c */ /* 0x000fc6000bf25270 */
[----:B------:R-:W-:Y:S08]  /*0410*/  BRA.U !UP0, `(.L_x_3) ;  /* 0x0000000108647547 */ /* 0x000ff0000b800000 */
[----:B------:R-:W0:Y:S01]  /*0420*/  LDC.64 R6, c[0x0][0x380] ;  /* 0x0000e000ff067b82 */ /* 0x000e220000000a00 */
[C---:B------:R-:W-:Y:S02]  /*0430*/  IADD3 R8, P0, PT, R0.reuse, UR4, RZ ;  /* 0x0000000400087c10 */ /* 0x040fe4000ff1e0ff */
[----:B------:R-:W-:-:S03]  /*0440*/  IADD3 R5, PT, PT, R0, UR4, RZ ;  /* 0x0000000400057c10 */ /* 0x000fc6000fffe0ff */
[----:B------:R-:W-:Y:S02]  /*0450*/  IMAD.X R9, RZ, RZ, RZ, P0 ;  /* 0x000000ffff097224 */ /* 0x000fe400000e06ff */
[----:B------:R-:W1:Y:S01]  /*0460*/  LDC.64 R10, c[0x0][0x380] ;  /* 0x0000e000ff0a7b82 */ /* 0x000e620000000a00 */
[----:B0-----:R-:W-:-:S06]  /*0470*/  IMAD.WIDE.U32 R6, R5, 0x4, R6 ;  /* 0x0000000405067825 */ /* 0x001fcc00078e0006 */
[----:B------:R-:W2:Y:S01]  /*0480*/  LDG.E R6, desc[UR8][R6.64] ;  /* 0x0000000806067981 */ /* 0x000ea2000c1e1900 */
[----:B-1----:R-:W-:-:S04]  /*0490*/  LEA R4, P0, R8, R10, 0x2 ;  /* 0x0000000a08047211 */ /* 0x002fc800078010ff */
[----:B------:R-:W-:-:S05]  /*04a0*/  LEA.HI.X R5, R8, R11, R9, 0x2, P0 ;  /* 0x0000000b08057211 */ /* 0x000fca00000f1409 */
[----:B------:R-:W3:Y:S04]  /*04b0*/  LDG.E R8, desc[UR8][R4.64+0x4] ;  /* 0x0000040804087981 */ /* 0x000ee8000c1e1900 */
[----:B------:R-:W4:Y:S04]  /*04c0*/  LDG.E R10, desc[UR8][R4.64+0x8] ;  /* 0x00000808040a7981 */ /* 0x000f28000c1e1900 */
[----:B------:R-:W5:Y:S04]  /*04d0*/  LDG.E R12, desc[UR8][R4.64+0xc] ;  /* 0x00000c08040c7981 */ /* 0x000f68000c1e1900 */
[----:B------:R-:W5:Y:S04]  /*04e0*/  LDG.E R14, desc[UR8][R4.64+0x10] ;  /* 0x00001008040e7981 */ /* 0x000f68000c1e1900 */
[----:B------:R-:W5:Y:S04]  /*04f0*/  LDG.E R16, desc[UR8][R4.64+0x14] ;  /* 0x0000140804107981 */ /* 0x000f68000c1e1900 */
[----:B------:R-:W5:Y:S04]  /*0500*/  LDG.E R18, desc[UR8][R4.64+0x18] ;  /* 0x0000180804127981 */ /* 0x000f68000c1e1900 */
[----:B------:R-:W5:Y:S01]  /*0510*/  LDG.E R20, desc[UR8][R4.64+0x1c] ;  /* 0x00001c0804147981 */ /* 0x000f62000c1e1900 */
[----:B------:R-:W-:Y:S01]  /*0520*/  UIADD3 UR4, UPT, UPT, UR4, 0x8, URZ ;  /* 0x0000000804047890 */ /* 0x000fe2000fffe0ff */
[----:B--2---:R-:W-:-:S04]  /*0530*/  FADD R3, R3, R6 ;  /* 0x0000000603037221 */ /* 0x004fc80000000000 */
[----:B---3--:R-:W-:-:S04]  /*0540*/  FADD R3, R3, R8 ;  /* 0x0000000803037221 */ /* 0x008fc80000000000 */
[----:B----4-:R-:W-:-:S04]  /*0550*/  FADD R3, R3, R10 ;  /* 0x0000000a03037221 */ /* 0x010fc80000000000 */
[----:B-----5:R-:W-:-:S04]  /*0560*/  FADD R3, R3, R12 ;  /* 0x0000000c03037221 */ /* 0x020fc80000000000 */
[----:B------:R-:W-:-:S04]  /*0570*/  FADD R3, R3, R14 ;  /* 0x0000000e03037221 */ /* 0x000fc80000000000 */
[----:B------:R-:W-:-:S04]  /*0580*/  FADD R3, R3, R16 ;  /* 0x0000001003037221 */ /* 0x000fc80000000000 */
[----:B------:R-:W-:-:S04]  /*0590*/  FADD R3, R3, R18 ;  /* 0x0000001203037221 */ /* 0x000fc80000000000 */
[----:B------:R-:W-:-:S07]  /*05a0*/  FADD R3, R3, R20 ;  /* 0x0000001403037221 */ /* 0x000fce0000000000 */
.L_x_3:
[----:B------:R-:W-:Y:S05]  /*05b0*/  BRA.U !UP1, `(.L_x_0) ;  /* 0x0000000109847547 */ /* 0x000fea000b800000 */
[----:B------:R-:W-:Y:S02]  /*05c0*/  UISETP.GE.U32.AND UP0, UPT, UR6, 0x4, UPT ;  /* 0x000000040600788c */ /* 0x000fe4000bf06070 */
[----:B------:R-:W-:-:S04]  /*05d0*/  ULOP3.LUT UR5, UR7, 0x3, URZ, 0xc0, !UPT ;  /* 0x0000000307057892 */ /* 0x000fc8000f8ec0ff */
[----:B------:R-:W-:-:S03]  /*05e0*/  UISETP.NE.AND UP1, UPT, UR5, URZ, UPT ;  /* 0x000000ff0500728c */ /* 0x000fc6000bf25270 */
[----:B------:R-:W-:Y:S08]  /*05f0*/  BRA.U !UP0, `(.L_x_4) ;  /* 0x0000000108447547 */ /* 0x000ff0000b800000 */
[----:B------:R-:W0:Y:S01]  /*0600*/  LDC.64 R4, c[0x0][0x380] ;  /* 0x0000e000ff047b82 */ /* 0x000e220000000a00 */
[C---:B------:R-:W-:Y:S01]  /*0610*/  IADD3 R8, P0, PT, R0.reuse, UR4, RZ ;  /* 0x0000000400087c10 */ /* 0x040fe2000ff1e0ff */
[----:B------:R-:W-:-:S03]  /*0620*/  VIADD R7, R0, UR4 ;  /* 0x0000000400077c36 */ /* 0x000fc60008000000 */
[----:B------:R-:W-:-:S03]  /*0630*/  IADD3.X R9, PT, PT, RZ, RZ, RZ, P0, !PT ;  /* 0x000000ffff097210 */ /* 0x000fc600007fe4ff */
[----:B------:R-:W1:Y:S01]  /*0640*/  LDC.64 R10, c[0x0][0x380] ;  /* 0x0000e000ff0a7b82 */ /* 0x000e620000000a00 */
[----:B0-----:R-:W-:-:S06]  /*0650*/  IMAD.WIDE.U32 R4, R7, 0x4, R4 ;  /* 0x0000000407047825 */ /* 0x001fcc00078e0004 */
[----:B------:R-:W2:Y:S01]  /*0660*/  LDG.E R4, desc[UR8][R4.64] ;  /* 0x0000000804047981 */ /* 0x000ea2000c1e1900 */
[----:B-1----:R-:W-:-:S04]  /*0670*/  LEA R6, P0, R8, R10, 0x2 ;  /* 0x0000000a08067211 */ /* 0x002fc800078010ff */
[----:B------:R-:W-:-:S05]  /*0680*/  LEA.HI.X R7, R8, R11, R9, 0x2, P0 ;  /* 0x0000000b08077211 */ /* 0x000fca00000f1409 */
[----:B------:R-:W3:Y:S04]  /*0690*/  LDG.E R8, desc[UR8][R6.64+0x4] ;  /* 0x0000040806087981 */ /* 0x000ee8000c1e1900 */
[----:B------:R-:W4:Y:S04]  /*06a0*/  LDG.E R10, desc[UR8][R6.64+0x8] ;  /* 0x00000808060a7981 */ /* 0x000f28000c1e1900 */
[----:B------:R-:W5:Y:S01]  /*06b0*/  LDG.E R12, desc[UR8][R6.64+0xc] ;  /* 0x00000c08060c7981 */ /* 0x000f62000c1e1900 */
[----:B------:R-:W-:Y:S01]  /*06c0*/  UIADD3 UR4, UPT, UPT, UR4, 0x4, URZ ;  /* 0x0000000404047890 */ /* 0x000fe2000fffe0ff */
[----:B--2---:R-:W-:-:S04]  /*06d0*/  FADD R3, R3, R4 ;  /* 0x0000000403037221 */ /* 0x004fc80000000000 */
[----:B---3--:R-:W-:-:S04]  /*06e0*/  FADD R3, R3, R8 ;  /* 0x0000000803037221 */ /* 0x008fc80000000000 */
[----:B----4-:R-:W-:-:S04]  /*06f0*/  FADD R3, R3, R10 ;  /* 0x0000000a03037221 */ /* 0x010fc80000000000 */
[----:B-----5:R-:W-:-:S07]  /*0700*/  FADD R3, R3, R12 ;  /* 0x0000000c03037221 */ /* 0x020fce0000000000 */
.L_x_4:
[----:B------:R-:W-:Y:S05]  /*0710*/  BRA.U !UP1, `(.L_x_0) ;  /* 0x00000001092c7547 */ /* 0x000fea000b800000 */
[----:B------:R-:W0:Y:S01]  /*0720*/  LDC.64 R4, c[0x0][0x380] ;  /* 0x0000e000ff047b82 */ /* 0x000e220000000a00 */
[----:B------:R-:W-:Y:S01]  /*0730*/  VIADD R7, R0, UR4 ;  /* 0x0000000400077c36 */ /* 0x000fe20008000000 */
[----:B------:R-:W-:-:S03]  /*0740*/  UIADD3 UR5, UPT, UPT, -UR5, URZ, URZ ;  /* 0x000000ff05057290 */ /* 0x000fc6000fffe1ff */
[----:B0-----:R-:W-:-:S09]  /*0750*/  IMAD.WIDE.U32 R4, R7, 0x4, R4 ;  /* 0x0000000407047825 */ /* 0x001fd200078e0004 */
.L_x_5:
[----:B------:R0:W2:Y:S01]  /*0760*/  LDG.E R0, desc[UR8][R4.64] ;  /* 0x0000000804007981 */ /* 0x0000a2000c1e1900 */
[----:B------:R-:W-:-:S04]  /*0770*/  UIADD3 UR5, UPT, UPT, UR5, 0x1, URZ ;  /* 0x0000000105057890 */ /* 0x000fc8000fffe0ff */
[----:B------:R-:W-:Y:S01]  /*0780*/  UISETP.NE.AND UP0, UPT, UR5, URZ, UPT ;  /* 0x000000ff0500728c */ /* 0x000fe2000bf05270 */
[----:B0-----:R-:W-:-:S04]  /*0790*/  IADD3 R4, P0, PT, R4, 0x4, RZ ;  /* 0x0000000404047810 */ /* 0x001fc80007f1e0ff */
[----:B------:R-:W-:Y:S01]  /*07a0*/  IADD3.X R5, PT, PT, RZ, R5, RZ, P0, !PT ;  /* 0x00000005ff057210 */ /* 0x000fe200007fe4ff */
[----:B--2---:R-:W-:-:S03]  /*07b0*/  FADD R3, R0, R3 ;  /* 0x0000000300037221 */ /* 0x004fc60000000000 */
[----:B------:R-:W-:Y:S05]  /*07c0*/  BRA.U UP0, `(.L_x_5) ;  /* 0xfffffffd00e47547 */ /* 0x000fea000b83ffff */
.L_x_0:
[----:B------:R-:W-:-:S04]  /*07d0*/  I2FP.F32.S32 R6, UR7 ;  /* 0x0000000700067c45 */ /* 0x000fc80008201400 */
[----:B------:R-:W0:Y:S08]  /*07e0*/  MUFU.RCP R5, R6 ;  /* 0x0000000600057308 */ /* 0x000e300000001000 */
[----:B------:R-:W1:Y:S01]  /*07f0*/  FCHK P0, R3, R6 ;  /* 0x0000000603007302 */ /* 0x000e620000000000 */
[----:B0-----:R-:W-:-:S04]  /*0800*/  FFMA R0, -R6, R5, 1 ;  /* 0x3f80000006007423 */ /* 0x001fc80000000105 */
[----:B------:R-:W-:-:S04]  /*0810*/  FFMA R0, R5, R0, R5 ;  /* 0x0000000005007223 */ /* 0x000fc80000000005 */
[----:B------:R-:W-:-:S04]  /*0820*/  FFMA R5, R0, R3, RZ ;  /* 0x0000000300057223 */ /* 0x000fc800000000ff */
[----:B------:R-:W-:-:S04]  /*0830*/  FFMA R4, -R6, R5, R3 ;  /* 0x0000000506047223 */ /* 0x000fc80000000103 */
[----:B------:R-:W-:Y:S01]  /*0840*/  FFMA R7, R0, R4, R5 ;  /* 0x0000000400077223 */ /* 0x000fe20000000005 */
[----:B-1----:R-:W-:Y:S06]  /*0850*/  @!P0 BRA `(.L_x_6) ;  /* 0x00000000000c8947 */ /* 0x002fec0003800000 */
[----:B------:R-:W-:-:S07]  /*0860*/  MOV R4, 0x880 ;  /* 0x0000088000047802 */ /* 0x000fce0000000f00 */
[----:B------:R-:W-:Y:S05]  /*0870*/  CALL.REL.NOINC `($__internal_0_$__cuda_sm3x_div_rn_noftz_f32_slowpath) ;  /* 0x0000000000147944 */ /* 0x000fea0003c00000 */
[----:B------:R-:W-:-:S07]  /*0880*/  IMAD.MOV.U32 R7, RZ, RZ, R0 ;  /* 0x000000ffff077224 */ /* 0x000fce00078e0000 */
.L_x_6:
[----:B------:R-:W0:Y:S02]  /*0890*/  LDC.64 R4, c[0x0][0x388] ;  /* 0x0000e200ff047b82 */ /* 0x000e240000000a00 */
[----:B0-----:R-:W-:-:S05]  /*08a0*/  IMAD.WIDE.U32 R2, R2, 0x4, R4 ;  /* 0x0000000402027825 */ /* 0x001fca00078e0004 */
[----:B------:R-:W-:Y:S01]  /*08b0*/  STG.E desc[UR8][R2.64], R7 ;  /* 0x0000000702007986 */ /* 0x000fe2000c101908 */
[----:B------:R-:W-:Y:S05]  /*08c0*/  EXIT ;  /* 0x000000000000794d */ /* 0x000fea0003800000 */
        .weak           $__internal_0_$__cuda_sm3x_div_rn_noftz_f32_slowpath
        .type           $__internal_0_$__cuda_sm3x_div_rn_noftz_f32_slowpath,@function
        .size           $__internal_0_$__cuda_sm3x_div_rn_noftz_f32_slowpath,(.L_x_54 - $__internal_0_$__cuda_sm3x_div_rn_noftz_f32_slowpath)
$__internal_0_$__cuda_sm3x_div_rn_noftz_f32_slowpath:
[----:B------:R-:W-:Y:S02]  /*08d0*/  SHF.R.U32.HI R5, RZ, 0x17, R6 ;  /* 0x00000017ff057819 */ /* 0x000fe40000011606 */
[----:B------:R-:W-:Y:S02]  /*08e0*/  SHF.R.U32.HI R0, RZ, 0x17, R3 ;  /* 0x00000017ff007819 */ /* 0x000fe40000011603 */
[----:B------:R-:W-:Y:S02]  /*08f0*/  LOP3.LUT R5, R5, 0xff, RZ, 0xc0, !PT ;  /* 0x000000ff05057812 */ /* 0x000fe400078ec0ff */
[----:B------:R-:W-:Y:S02]  /*0900*/  LOP3.LUT R10, R0, 0xff, RZ, 0xc0, !PT ;  /* 0x000000ff000a7812 */ /* 0x000fe400078ec0ff */
[----:B------:R-:W-:-:S03]  /*0910*/  IADD3 R8, PT, PT, R5, -0x1, RZ ;  /* 0xffffffff05087810 */ /* 0x000fc60007ffe0ff */
[----:B------:R-:W-:Y:S01]  /*0920*/  VIADD R9, R10, 0xffffffff ;  /* 0xffffffff0a097836 */ /* 0x000fe20000000000 */
[----:B------:R-:W-:-:S04]  /*0930*/  ISETP.GT.U32.AND P0, PT, R8, 0xfd, PT ;  /* 0x000000fd0800780c */ /* 0x000fc80003f04070 */
[----:B------:R-:W-:-:S13]  /*0940*/  ISETP.GT.U32.OR P0, PT, R9, 0xfd, P0 ;  /* 0x000000fd0900780c */ /* 0x000fda0000704470 */
[----:B------:R-:W-:Y:S01]  /*0950*/  @!P0 MOV R7, RZ ;  /* 0x000000ff00078202 */ /* 0x000fe20000000f00 */
[----:B------:R-:W-:Y:S06]  /*0960*/  @!P0 BRA `(.L_x_7) ;  /* 0x0000000000608947 */ /* 0x000fec0003800000 */
[----:B------:R-:W-:Y:S01]  /*0970*/  FSETP.GTU.FTZ.AND P0, PT, |R3|, +INF , PT ;  /* 0x7f8000000300780b */ /* 0x000fe20003f1c200 */
[----:B------:R-:W-:Y:S01]  /*0980*/  IMAD.MOV.U32 R0, RZ, RZ, R6 ;  /* 0x000000ffff007224 */ /* 0x000fe200078e0006 */
[----:B------:R-:W-:-:S04]  /*0990*/  FSETP.GTU.FTZ.AND P1, PT, |R6|, +INF , PT ;  /* 0x7f8000000600780b */ /* 0x000fc80003f3c200 */
[----:B------:R-:W-:-:S13]  /*09a0*/  PLOP3.LUT P0, PT, P0, P1, PT, 0xf8, 0x8f ;  /* 0x00000000008f781c */ /* 0x000fda0000703f70 */
[----:B------:R-:W-:Y:S05]  /*09b0*/  @P0 BRA `(.L_x_8) ;  /* 0x0000000400440947 */ /* 0x000fea0003800000 */
[----:B------:R-:W-:-:S13]  /*09c0*/  LOP3.LUT P0, RZ, R6, 0x7fffffff, R3, 0xc8, !PT ;  /* 0x7fffffff06ff7812 */ /* 0x000fda000780c803 */
[----:B------:R-:W-:Y:S05]  /*09d0*/  @!P0 BRA `(.L_x_9) ;  /* 0x0000000400348947 */ /* 0x000fea0003800000 */
[C---:B------:R-:W-:Y:S02]  /*09e0*/  FSETP.NEU.FTZ.AND P2, PT, |R3|.reuse, +INF , PT ;  /* 0x7f8000000300780b */ /* 0x040fe40003f5d200 */
[----:B------:R-:W-:Y:S02]  /*09f0*/  FSETP.NEU.FTZ.AND P1, PT, |R0|, +INF , PT ;  /* 0x7f8000000000780b */ /* 0x000fe40003f3d200 */
[----:B------:R-:W-:-:S11]  /*0a00*/  FSETP.NEU.FTZ.AND P0, PT, |R3|, +INF , PT ;  /* 0x7f8000000300780b */ /* 0x000fd60003f1d200 */
[----:B------:R-:W-:Y:S05]  /*0a10*/  @!P1 BRA !P2, `(.L_x_9) ;  /* 0x0000000400249947 */ /* 0x000fea0005000000 */
[----:B------:R-:W-:-:S04]  /*0a20*/  LOP3.LUT P2, RZ, R3, 0x7fffffff, RZ, 0xc0, !PT ;  /* 0x7fffffff03ff7812 */ /* 0x000fc8000784c0ff */
[----:B------:R-:W-:-:S13]  /*0a30*/  PLOP3.LUT P1, PT, P1, P2, PT, 0x2f, 0xf2 ;  /* 0x0000000000f2781c */ /* 0x000fda0000f24577 */
[----:B------:R-:W-:Y:S05]  /*0a40*/  @P1 BRA `(.L_x_10) ;  /* 0x0000000400101947 */ /* 0x000fea0003800000 */
[----:B------:R-:W-:-:S04]  /*0a50*/  LOP3.LUT P1, RZ, R6, 0x7fffffff, RZ, 0xc0, !PT ;  /* 0x7fffffff06ff7812 */ /* 0x000fc8000782c0ff */
[----:B------:R-:W-:-:S13]  /*0a60*/  PLOP3.LUT P0, PT, P0, P1, PT, 0x2f, 0xf2 ;  /* 0x0000000000f2781c */ /* 0x000fda0000702577 */
[----:B------:R-:W-:Y:S05]  /*0a70*/  @P0 BRA `(.L_x_11) ;  /* 0x0000000000f80947 */ /* 0x000fea0003800000 */
[----:B------:R-:W-:Y:S02]  /*0a80*/  ISETP.GE.AND P0, PT, R9, RZ, PT ;  /* 0x000000ff0900720c */ /* 0x000fe40003f06270 */
[----:B------:R-:W-:-:S11]  /*0a90*/  ISETP.GE.AND P1, PT, R8, RZ, PT ;  /* 0x000000ff0800720c */ /* 0x000fd60003f26270 */
[----:B------:R-:W-:Y:S01]  /*0aa0*/  @P0 MOV R7, RZ ;  /* 0x000000ff00070202 */ /* 0x000fe20000000f00 */
[----:B------:R-:W-:Y:S02]  /*0ab0*/  @!P0 IMAD.MOV.U32 R7, RZ, RZ, -0x40 ;  /* 0xffffffc0ff078424 */ /* 0x000fe400078e00ff */
[----:B------:R-:W-:Y:S01]  /*0ac0*/  @!P0 FFMA R3, R3, 1.84467440737095516160e+19, RZ ;  /* 0x5f80000003038823 */ /* 0x000fe200000000ff */
[----:B------:R-:W-:Y:S02]  /*0ad0*/  @!P1 FFMA R6, R0, 1.84467440737095516160e+19, RZ ;  /* 0x5f80000000069823 */ /* 0x000fe400000000ff */
[----:B------:R-:W-:-:S07]  /*0ae0*/  @!P1 IADD3 R7, PT, PT, R7, 0x40, RZ ;  /* 0x0000004007079810 */ /* 0x000fce0007ffe0ff */
.L_x_7:
[----:B------:R-:W-:-:S05]  /*0af0*/  LEA R9, R5, 0xc0800000, 0x17 ;  /* 0xc080000005097811 */ /* 0x000fca00078eb8ff */
[----:B------:R-:W-:Y:S01]  /*0b00*/  IMAD.IADD R9, R6, 0x1, -R9 ;  /* 0x0000000106097824 */ /* 0x000fe200078e0a09 */
[----:B------:R-:W-:-:S03]  /*0b10*/  IADD3 R6, PT, PT, R10, -0x7f, RZ ;  /* 0xffffff810a067810 */ /* 0x000fc60007ffe0ff */
[----:B------:R-:W0:Y:S01]  /*0b20*/  MUFU.RCP R8, R9 ;  /* 0x0000000900087308 */ /* 0x000e220000001000 */
[----:B------:R-:W-:Y:S01]  /*0b30*/  FADD.FTZ R11, -R9, -RZ ;  /* 0x800000ff090b7221 */ /* 0x000fe20000010100 */
[C---:B------:R-:W-:Y:S01]  /*0b40*/  IMAD R0, R6.reuse, -0x800000, R3 ;  /* 0xff80000006007824 */ /* 0x040fe200078e0203 */
[----:B------:R-:W-:-:S05]  /*0b50*/  IADD3 R6, PT, PT, R6, 0x7f, -R5 ;  /* 0x0000007f06067810 */ /* 0x000fca0007ffe805 */
[----:B------:R-:W-:Y:S02]  /*0b60*/  IMAD.IADD R6, R6, 0x1, R7 ;  /* 0x0000000106067824 */ /* 0x000fe400078e0207 */
[----:B0-----:R-:W-:-:S04]  /*0b70*/  FFMA R13, R8, R11, 1 ;  /* 0x3f800000080d7423 */ /* 0x001fc8000000000b */
[----:B------:R-:W-:-:S04]  /*0b80*/  FFMA R10, R8, R13, R8 ;  /* 0x0000000d080a7223 */ /* 0x000fc80000000008 */
[----:B------:R-:W-:-:S04]  /*0b90*/  FFMA R3, R0, R10, RZ ;  /* 0x0000000a00037223 */ /* 0x000fc800000000ff */
[----:B------:R-:W-:-:S04]  /*0ba0*/  FFMA R8, R11, R3, R0 ;  /* 0x000000030b087223 */ /* 0x000fc80000000000 */
[----:B------:R-:W-:-:S04]  /*0bb0*/  FFMA R13, R10, R8, R3 ;  /* 0x000000080a0d7223 */ /* 0x000fc80000000003 */
[----:B------:R-:W-:-:S04]  /*0bc0*/  FFMA R8, R11, R13, R0 ;  /* 0x0000000d0b087223 */ /* 0x000fc80000000000 */
[----:B------:R-:W-:-:S05]  /*0bd0*/  FFMA R0, R10, R8, R13 ;  /* 0x000000080a007223 */ /* 0x000fca000000000d */
[----:B------:R-:W-:-:S04]  /*0be0*/  SHF.R.U32.HI R3, RZ, 0x17, R0 ;  /* 0x00000017ff037819 */ /* 0x000fc80000011600 */
[----:B------:R-:W-:-:S04]  /*0bf0*/  LOP3.LUT R3, R3, 0xff, RZ, 0xc0, !PT ;  /* 0x000000ff03037812 */ /* 0x000fc800078ec0ff */
[----:B------:R-:W-:-:S05]  /*0c00*/  IADD3 R7, PT, PT, R3, R6, RZ ;  /* 0x0000000603077210 */ /* 0x000fca0007ffe0ff */
[----:B------:R-:W-:-:S05]  /*0c10*/  VIADD R3, R7, 0xffffffff ;  /* 0xffffffff07037836 */ /* 0x000fca0000000000 */
[----:B------:R-:W-:-:S13]  /*0c20*/  ISETP.GE.U32.AND P0, PT, R3, 0xfe, PT ;  /* 0x000000fe0300780c */ /* 0x000fda0003f06070 */
[----:B------:R-:W-:Y:S05]  /*0c30*/  @!P0 BRA `(.L_x_12) ;  /* 0x0000000000808947 */ /* 0x000fea0003800000 */
[----:B------:R-:W-:-:S13]  /*0c40*/  ISETP.GT.AND P0, PT, R7, 0xfe, PT ;  /* 0x000000fe0700780c */ /* 0x000fda0003f04270 */
[----:B------:R-:W-:Y:S05]  /*0c50*/  @P0 BRA `(.L_x_13) ;  /* 0x00000000006c0947 */ /* 0x000fea0003800000 */
[----:B------:R-:W-:-:S13]  /*0c60*/  ISETP.GE.AND P0, PT, R7, 0x1, PT ;  /* 0x000000010700780c */ /* 0x000fda0003f06270 */
[----:B------:R-:W-:Y:S05]  /*0c70*/  @P0 BRA `(.L_x_14) ;  /* 0x0000000000980947 */ /* 0x000fea0003800000 */
[----:B------:R-:W-:Y:S02]  /*0c80*/  ISETP.GE.AND P0, PT, R7, -0x18, PT ;  /* 0xffffffe80700780c */ /* 0x000fe40003f06270 */
[----:B------:R-:W-:-:S11]  /*0c90*/  LOP3.LUT R0, R0, 0x80000000, RZ, 0xc0, !PT ;  /* 0x8000000000007812 */ /* 0x000fd600078ec0ff */
[----:B------:R-:W-:Y:S05]  /*0ca0*/  @!P0 BRA `(.L_x_14) ;  /* 0x00000000008c8947 */ /* 0x000fea0003800000 */
[CCC-:B------:R-:W-:Y:S01]  /*0cb0*/  FFMA.RZ R3, R10.reuse, R8.reuse, R13.reuse ;  /* 0x000000080a037223 */ /* 0x1c0fe2000000c00d */
[CCC-:B------:R-:W-:Y:S01]  /*0cc0*/  FFMA.RM R6, R10.reuse, R8.reuse, R13.reuse ;  /* 0x000000080a067223 */ /* 0x1c0fe2000000400d */
[C---:B------:R-:W-:Y:S02]  /*0cd0*/  ISETP.NE.AND P2, PT, R7.reuse, RZ, PT ;  /* 0x000000ff0700720c */ /* 0x040fe40003f45270 */
[----:B------:R-:W-:Y:S02]  /*0ce0*/  ISETP.NE.AND P1, PT, R7, RZ, PT ;  /* 0x000000ff0700720c */ /* 0x000fe40003f25270 */
[----:B------:R-:W-:Y:S01]  /*0cf0*/  LOP3.LUT R5, R3, 0x7fffff, RZ, 0xc0, !PT ;  /* 0x007fffff03057812 */ /* 0x000fe200078ec0ff */
[----:B------:R-:W-:Y:S01]  /*0d00*/  FFMA.RP R3, R10, R8, R13 ;  /* 0x000000080a037223 */ /* 0x000fe2000000800d */
[----:B------:R-:W-:Y:S01]  /*0d10*/  IADD3 R8, PT, PT, R7, 0x20, RZ ;  /* 0x0000002007087810 */ /* 0x000fe20007ffe0ff */
[----:B------:R-:W-:Y:S01]  /*0d20*/  IMAD.MOV R7, RZ, RZ, -R7 ;  /* 0x000000ffff077224 */ /* 0x000fe200078e0a07 */
[----:B------:R-:W-:-:S02]  /*0d30*/  LOP3.LUT R5, R5, 0x800000, RZ, 0xfc, !PT ;  /* 0x0080000005057812 */ /* 0x000fc400078efcff */
[----:B------:R-:W-:Y:S02]  /*0d40*/  FSETP.NEU.FTZ.AND P0, PT, R3, R6, PT ;  /* 0x000000060300720b */ /* 0x000fe40003f1d000 */
[----:B------:R-:W-:Y:S02]  /*0d50*/  SHF.L.U32 R8, R5, R8, RZ ;  /* 0x0000000805087219 */ /* 0x000fe400000006ff */
[----:B------:R-:W-:Y:S02]  /*0d60*/  SEL R6, R7, RZ, P2 ;  /* 0x000000ff07067207 */ /* 0x000fe40001000000 */
[----:B------:R-:W-:Y:S02]  /*0d70*/  ISETP.NE.AND P1, PT, R8, RZ, P1 ;  /* 0x000000ff0800720c */ /* 0x000fe40000f25270 */
[----:B------:R-:W-:Y:S02]  /*0d80*/  SHF.R.U32.HI R6, RZ, R6, R5 ;  /* 0x00000006ff067219 */ /* 0x000fe40000011605 */
[----:B------:R-:W-:-:S02]  /*0d90*/  PLOP3.LUT P0, PT, P0, P1, PT, 0xf8, 0x8f ;  /* 0x00000000008f781c */ /* 0x000fc40000703f70 */
[----:B------:R-:W-:Y:S02]  /*0da0*/  SHF.R.U32.HI R8, RZ, 0x1, R6 ;  /* 0x00000001ff087819 */ /* 0x000fe40000011606 */
[----:B------:R-:W-:-:S04]  /*0db0*/  SEL R3, RZ, 0x1, !P0 ;  /* 0x00000001ff037807 */ /* 0x000fc80004000000 */
[----:B------:R-:W-:-:S04]  /*0dc0*/  LOP3.LUT R3, R3, 0x1, R8, 0xf8, !PT ;  /* 0x0000000103037812 */ /* 0x000fc800078ef808 */
[----:B------:R-:W-:-:S04]  /*0dd0*/  LOP3.LUT R3, R3, R6, RZ, 0xc0, !PT ;  /* 0x0000000603037212 */ /* 0x000fc800078ec0ff */
[----:B------:R-:W-:-:S04]  /*0de0*/  IADD3 R3, PT, PT, R8, R3, RZ ;  /* 0x0000000308037210 */ /* 0x000fc80007ffe0ff */
[----:B------:R-:W-:Y:S01]  /*0df0*/  LOP3.LUT R0, R3, R0, RZ, 0xfc, !PT ;  /* 0x0000000003007212 */ /* 0x000fe200078efcff */
[----:B------:R-:W-:Y:S06]  /*0e00*/  BRA `(.L_x_14) ;  /* 0x0000000000347947 */ /* 0x000fec0003800000 */
.L_x_13:
[----:B------:R-:W-:-:S04]  /*0e10*/  LOP3.LUT R0, R0, 0x80000000, RZ, 0xc0, !PT ;  /* 0x8000000000007812 */ /* 0x000fc800078ec0ff */
[----:B------:R-:W-:Y:S01]  /*0e20*/  LOP3.LUT R0, R0, 0x7f800000, RZ, 0xfc, !PT ;  /* 0x7f80000000007812 */ /* 0x000fe200078efcff */
[----:B------:R-:W-:Y:S06]  /*0e30*/  BRA `(.L_x_14) ;  /* 0x0000000000287947 */ /* 0x000fec0003800000 */
.L_x_12:
[----:B------:R-:W-:Y:S01]  /*0e40*/  IMAD R0, R6, 0x800000, R0 ;  /* 0x0080000006007824 */ /* 0x000fe200078e0200 */
[----:B------:R-:W-:Y:S06]  /*0e50*/  BRA `(.L_x_14) ;  /* 0x0000000000207947 */ /* 0x000fec0003800000 */
.L_x_11:
[----:B------:R-:W-:-:S04]  /*0e60*/  LOP3.LUT R0, R6, 0x80000000, R3, 0x48, !PT ;  /* 0x8000000006007812 */ /* 0x000fc800078e4803 */
[----:B------:R-:W-:Y:S01]  /*0e70*/  LOP3.LUT R0, R0, 0x7f800000, RZ, 0xfc, !PT ;  /* 0x7f80000000007812 */ /* 0x000fe200078efcff */
[----:B------:R-:W-:Y:S06]  /*0e80*/  BRA `(.L_x_14) ;  /* 0x0000000000147947 */ /* 0x000fec0003800000 */
.L_x_10:
[----:B------:R-:W-:Y:S01]  /*0e90*/  LOP3.LUT R0, R6, 0x80000000, R3, 0x48, !PT ;  /* 0x8000000006007812 */ /* 0x000fe200078e4803 */
[----:B------:R-:W-:Y:S06]  /*0ea0*/  BRA `(.L_x_14) ;  /* 0x00000000000c7947 */ /* 0x000fec0003800000 */
.L_x_9:
[----:B------:R-:W0:Y:S01]  /*0eb0*/  MUFU.RSQ R0, -QNAN ;  /* 0xffc0000000007908 */ /* 0x000e220000001400 */
[----:B------:R-:W-:Y:S05]  /*0ec0*/  BRA `(.L_x_14) ;  /* 0x0000000000047947 */ /* 0x000fea0003800000 */
.L_x_8:
[----:B------:R-:W-:-:S07]  /*0ed0*/  FADD.FTZ R0, R3, R0 ;  /* 0x0000000003007221 */ /* 0x000fce0000010000 */
.L_x_14:
[----:B------:R-:W-:-:S04]  /*0ee0*/  HFMA2 R5, -RZ, RZ, 0, 0 ;  /* 0x00000000ff057431 */ /* 0x000fc800000001ff */
[----:B0-----:R-:W-:Y:S05]  /*0ef0*/  RET.REL.NODEC R4 `(_Z22calculateAveragePayoffPfS_ii) ;  /* 0xfffffff004407950 */ /* 0x001fea0003c3ffff */
.L_x_15:
[----:B------:R-:W-:-:S00]  /*0f00*/  BRA `(.L_x_15) ;  /* 0xfffffffc00fc7947 */ /* 0x000fc0000383ffff */
[----:B------:R-:W-:-:S00]  /*0f10*/  NOP ;  /* 0x0000000000007918 */ /* 0x000fc00000000000 */
        /* <DEDUP_REMOVED lines=14> */
.L_x_54:


//--------------------- .text._Z16calculatePayoffsP13BarrierOptionP17curandStateXORWOWPfii --------------------------
	.section	.text._Z16calculatePayoffsP13BarrierOptionP17curandStateXORWOWPfii,"ax",@progbits
	.align	128
        .global         _Z16calculatePayoffsP13BarrierOptionP17curandStateXORWOWPfii
        .type           _Z16calculatePayoffsP13BarrierOptionP17curandStateXORWOWPfii,@function
        .size           _Z16calculatePayoffsP13BarrierOptionP17curandStateXORWOWPfii,(.L_x_56 - _Z16calculatePayoffsP13BarrierOptionP17curandStateXORWOWPfii)
        .other          _Z16calculatePayoffsP13BarrierOptionP17curandStateXORWOWPfii,@"STO_CUDA_ENTRY STV_DEFAULT"
_Z16calculatePayoffsP13BarrierOptionP17curandStateXORWOWPfii:
.text._Z16calculatePayoffsP13BarrierOptionP17curandStateXORWOWPfii:
[----:B------:R-:W-:Y:S01]  /*0000*/  LDC R1, c[0x0][0x37c] ;  /* 0x0000df00ff017b82 */ /* 0x000fe20000000800 */
[----:B------:R-:W0:Y:S01]  /*0010*/  S2R R16, SR_TID.X ;  /* 0x0000000000107919 */ /* 0x000e220000002100 */
[----:B------:R-:W0:Y:S01]  /*0020*/  LDCU UR4, c[0x0][0x360] ;  /* 0x00006c00ff0477ac */ /* 0x000e220008000800 */
[----:B------:R-:W0:Y:S01]  /*0030*/  S2R R3, SR_CTAID.Y ;  /* 0x0000000000037919 */ /* 0x000e220000002600 */
[----:B------:R-:W1:Y:S01]  /*0040*/  LDCU.64 UR6, c[0x0][0x398] ;  /* 0x00007300ff0677ac */ /* 0x000e620008000a00 */
[----:B------:R-:W2:Y:S01]  /*0050*/  S2R R17, SR_CTAID.X ;  /* 0x0000000000117919 */ /* 0x000ea20000002500 */
[----:B0-----:R-:W-:-:S05]  /*0060*/  IMAD R16, R3, UR4, R16 ;  /* 0x0000000403107c24 */ /* 0x001fca000f8e0210 */
[----:B-1----:R-:W-:-:S04]  /*0070*/  ISETP.GE.AND P0, PT, R16, UR6, PT ;  /* 0x0000000610007c0c */ /* 0x002fc8000bf06270 */
[----:B--2---:R-:W-:-:S13]  /*0080*/  ISETP.GE.OR P0, PT, R17, UR7, P0 ;  /* 0x0000000711007c0c */ /* 0x004fda0008706670 */
[----:B------:R-:W-:Y:S05]  /*0090*/  @P0 EXIT ;  /* 0x000000000000094d */ /* 0x000fea0003800000 */
[----:B------:R-:W0:Y:S01]  /*00a0*/  LDC.64 R26, c[0x0][0x380] ;  /* 0x0000e000ff1a7b82 */ /* 0x000e220000000a00 */
[----:B------:R-:W1:Y:S01]  /*00b0*/  LDCU.64 UR4, c[0x0][0x358] ;  /* 0x00006b00ff0477ac */ /* 0x000e620008000a00 */
[----:B0-----:R-:W-:-:S05]  /*00c0*/  IMAD.WIDE.U32 R26, R17, 0x24, R26 ;  /* 0x00000024111a7825 */ /* 0x001fca00078e001a */
[----:B-1----:R-:W2:Y:S04]  /*00d0*/  LDG.E R0, desc[UR4][R26.64+0x8] ;  /* 0x000008041a007981 */ /* 0x002ea8000c1e1900 */
[----:B------:R0:W5:Y:S04]  /*00e0*/  LDG.E R15, desc[UR4][R26.64] ;  /* 0x000000041a0f7981 */ /* 0x000168000c1e1900 */
[----:B------:R0:W5:Y:S04]  /*00f0*/  LDG.E R14, desc[UR4][R26.64+0xc] ;  /* 0x00000c041a0e7981 */ /* 0x000168000c1e1900 */
[----:B------:R0:W5:Y:S04]  /*0100*/  LDG.E R13, desc[UR4][R26.64+0x10] ;  /* 0x000010041a0d7981 */ /* 0x000168000c1e1900 */
[----:B------:R0:W5:Y:S04]  /*0110*/  LDG.E R12, desc[UR4][R26.64+0x18] ;  /* 0x000018041a0c7981 */ /* 0x000168000c1e1900 */
[----:B------:R0:W5:Y:S01]  /*0120*/  LDG.E R11, desc[UR4][R26.64+0x20] ;  /* 0x000020041a0b7981 */ /* 0x000162000c1e1900 */
[----:B--2---:R-:W-:-:S06]  /*0130*/  FMUL R10, R0, 365 ;  /* 0x43b68000000a7820 */ /* 0x004fcc0000400000 */
[----:B------:R-:W1:Y:S02]  /*0140*/  F2I.TRUNC.NTZ R10, R10 ;  /* 0x0000000a000a7305 */ /* 0x000e64000020f100 */
[----:B-1----:R-:W-:-:S06]  /*0150*/  I2FP.F32.S32 R3, R10 ;  /* 0x0000000a00037245 */ /* 0x002fcc0000201400 */
[----:B------:R-:W1:Y:S08]  /*0160*/  MUFU.RCP R2, R3 ;  /* 0x0000000300027308 */ /* 0x000e700000001000 */
[----:B------:R-:W2:Y:S01]  /*0170*/  FCHK P0, R0, R3 ;  /* 0x0000000300007302 */ /* 0x000ea20000000000 */
[----:B-1----:R-:W-:-:S04]  /*0180*/  FFMA R5, -R3, R2, 1 ;  /* 0x3f80000003057423 */ /* 0x002fc80000000102 */
[----:B------:R-:W-:-:S04]  /*0190*/  FFMA R5, R2, R5, R2 ;  /* 0x0000000502057223 */ /* 0x000fc80000000002 */
[----:B------:R-:W-:-:S04]  /*01a0*/  FFMA R18, R0, R5, RZ ;  /* 0x0000000500127223 */ /* 0x000fc800000000ff */
[----:B------:R-:W-:-:S04]  /*01b0*/  FFMA R2, -R3, R18, R0 ;  /* 0x0000001203027223 */ /* 0x000fc80000000100 */
[----:B------:R-:W-:Y:S01]  /*01c0*/  FFMA R18, R5, R2, R18 ;  /* 0x0000000205127223 */ /* 0x000fe20000000012 */
[----:B0-2---:R-:W-:Y:S06]  /*01d0*/  @!P0 BRA `(.L_x_16) ;  /* 0x00000000000c8947 */ /* 0x005fec0003800000 */
[----:B------:R-:W-:-:S07]  /*01e0*/  MOV R4, 0x200 ;  /* 0x0000020000047802 */ /* 0x000fce0000000f00 */
[----:B-----5:R-:W-:Y:S05]  /*01f0*/  CALL.REL.NOINC `($__internal_2_$__cuda_sm3x_div_rn_noftz_f32_slowpath) ;  /* 0x0000000c00d87944 */ /* 0x020fea0003c00000 */
[----:B------:R-:W-:-:S07]  /*0200*/  IMAD.MOV.U32 R18, RZ, RZ, R2 ;  /* 0x000000ffff127224 */ /* 0x000fce00078e0002 */
.L_x_16:
[----:B------:R-:W-:Y:S01]  /*0210*/  ISETP.GE.AND P0, PT, R10, 0x1, PT ;  /* 0x000000010a00780c */ /* 0x000fe20003f06270 */
[----:B------:R-:W-:Y:S01]  /*0220*/  BSSY.RECONVERGENT B0, `(.L_x_17) ;  /* 0x000009d000007945 */ /* 0x000fe20003800200 */
[----:B------:R-:W-:Y:S01]  /*0230*/  IMAD.MOV.U32 R21, RZ, RZ, RZ ;  /* 0x000000ffff157224 */ /* 0x000fe200078e00ff */
[----:B------:R-:W-:-:S10]  /*0240*/  PRMT R28, RZ, 0x7610, R28 ;  /* 0x00007610ff1c7816 */ /* 0x000fd4000000001c */
[----:B------:R-:W-:Y:S05]  /*0250*/  @!P0 BRA `(.L_x_18) ;  /* 0x0000000800648947 */ /* 0x000fea0003800000 */
[----:B------:R-:W0:Y:S01]  /*0260*/  LDC.64 R2, c[0x0][0x388] ;  /* 0x0000e200ff027b82 */ /* 0x000e220000000a00 */
[----:B------:R-:W2:Y:S04]  /*0270*/  LDG.E R28, desc[UR4][R26.64+0x14] ;  /* 0x000014041a1c7981 */ /* 0x000ea8000c1e1900 */
[----:B------:R1:W5:Y:S04]  /*0280*/  LDG.E R19, desc[UR4][R26.64+0x4] ;  /* 0x000004041a137981 */ /* 0x000368000c1e1900 */
[----:B------:R1:W5:Y:S01]  /*0290*/  LDG.E R20, desc[UR4][R26.64+0x1c] ;  /* 0x00001c041a147981 */ /* 0x000362000c1e1900 */
[----:B0-----:R-:W-:-:S05]  /*02a0*/  IMAD.WIDE.U32 R2, R16, 0x30, R2 ;  /* 0x0000003010027825 */ /* 0x001fca00078e0002 */
[----:B------:R1:W5:Y:S04]  /*02b0*/  LDG.E R23, desc[UR4][R2.64+0x18] ;  /* 0x0000180402177981 */ /* 0x000368000c1e1900 */
[----:B------:R1:W5:Y:S04]  /*02c0*/  LDG.E R24, desc[UR4][R2.64+0x20] ;  /* 0x0000200402187981 */ /* 0x000368000c1e1900 */
[----:B------:R1:W5:Y:S04]  /*02d0*/  LDG.E.64 R4, desc[UR4][R2.64] ;  /* 0x0000000402047981 */ /* 0x000368000c1e1b00 */
[----:B------:R1:W5:Y:S04]  /*02e0*/  LDG.E.64 R6, desc[UR4][R2.64+0x8] ;  /* 0x0000080402067981 */ /* 0x000368000c1e1b00 */
[----:B------:R1:W5:Y:S01]  /*02f0*/  LDG.E.64 R8, desc[UR4][R2.64+0x10] ;  /* 0x0000100402087981 */ /* 0x000362000c1e1b00 */
[----:B------:R-:W-:Y:S01]  /*0300*/  IADD3 R22, PT, PT, R18, -0xd000000, RZ ;  /* 0xf300000012167810 */ /* 0x000fe20007ffe0ff */
[----:B------:R1:W0:Y:S03]  /*0310*/  MUFU.RSQ R29, R18 ;  /* 0x00000012001d7308 */ /* 0x0002260000001400 */
[----:B------:R-:W-:Y:S01]  /*0320*/  ISETP.GT.U32.AND P0, PT, R22, 0x727fffff, PT ;  /* 0x727fffff1600780c */ /* 0x000fe20003f04070 */
[----:B--2---:R-:W-:-:S04]  /*0330*/  FMUL R21, R28, -0.5 ;  /* 0xbf0000001c157820 */ /* 0x004fc80000400000 */
[----:B-----5:R-:W-:-:S04]  /*0340*/  FFMA R21, R28, R21, R13 ;  /* 0x000000151c157223 */ /* 0x020fc8000000000d */
[----:B------:R-:W-:-:S04]  /*0350*/  FMUL R22, R21, R18 ;  /* 0x0000001215167220 */ /* 0x000fc80000400000 */
[----:B01----:R-:W-:Y:S05]  /*0360*/  @!P0 BRA `(.L_x_19) ;  /* 0x00000000001c8947 */ /* 0x003fea0003800000 */
[----:B------:R-:W-:Y:S01]  /*0370*/  BSSY.RECONVERGENT B1, `(.L_x_20) ;  /* 0x0000004000017945 */ /* 0x000fe20003800200 */
[----:B------:R-:W-:Y:S01]  /*0380*/  IMAD.MOV.U32 R2, RZ, RZ, R18 ;  /* 0x000000ffff027224 */ /* 0x000fe200078e0012 */
[----:B------:R-:W-:-:S07]  /*0390*/  MOV R30, 0x3b0 ;  /* 0x000003b0001e7802 */ /* 0x000fce0000000f00 */
[----:B------:R-:W-:Y:S05]  /*03a0*/  CALL.REL.NOINC `($__internal_1_$__cuda_sm20_sqrt_rn_f32_slowpath) ;  /* 0x0000000c00147944 */ /* 0x000fea0003c00000 */
[----:B------:R-:W-:Y:S05]  /*03b0*/  BSYNC.RECONVERGENT B1 ;  /* 0x0000000000017941 */ /* 0x000fea0003800200 */
.L_x_20:
[----:B------:R-:W-:Y:S01]  /*03c0*/  IMAD.MOV.U32 R25, RZ, RZ, R32 ;  /* 0x000000ffff197224 */ /* 0x000fe200078e0020 */
[----:B------:R-:W-:Y:S06]  /*03d0*/  BRA `(.L_x_21) ;  /* 0x0000000000107947 */ /* 0x000fec0003800000 */
.L_x_19:
[C---:B------:R-:W-:Y:S01]  /*03e0*/  FMUL.FTZ R25, R29.reuse, R18 ;  /* 0x000000121d197220 */ /* 0x040fe20000410000 */
[----:B------:R-:W-:-:S03]  /*03f0*/  FMUL.FTZ R3, R29, 0.5 ;  /* 0x3f0000001d037820 */ /* 0x000fc60000410000 */
[----:B------:R-:W-:-:S04]  /*0400*/  FFMA R2, -R25, R25, R18 ;  /* 0x0000001919027223 */ /* 0x000fc80000000112 */
[----:B------:R-:W-:-:S07]  /*0410*/  FFMA R25, R2, R3, R25 ;  /* 0x0000000302197223 */ /* 0x000fce0000000019 */
.L_x_21:
[----:B------:R-:W-:Y:S02]  /*0420*/  HFMA2 R21, -RZ, RZ, 0, 0 ;  /* 0x00000000ff157431 */ /* 0x000fe400000001ff */
[----:B------:R-:W-:Y:S01]  /*0430*/  FMUL R25, R28, R25 ;  /* 0x000000191c197220 */ /* 0x000fe20000400000 */
[----:B------:R-:W-:Y:S01]  /*0440*/  PRMT R28, RZ, 0x7610, R28 ;  /* 0x00007610ff1c7816 */ /* 0x000fe2000000001c */
[----:B------:R-:W-:Y:S01]  /*0450*/  IMAD.MOV.U32 R27, RZ, RZ, RZ ;  /* 0x000000ffff1b7224 */ /* 0x000fe200078e00ff */
[----:B------:R-:W-:Y:S01]  /*0460*/  MOV R29, R8 ;  /* 0x00000008001d7202 */ /* 0x000fe20000000f00 */
[----:B------:R-:W-:Y:S02]  /*0470*/  IMAD.MOV.U32 R31, RZ, RZ, R9 ;  /* 0x000000ffff1f7224 */ /* 0x000fe400078e0009 */
[----:B------:R-:W-:-:S07]  /*0480*/  IMAD.MOV.U32 R2, RZ, RZ, R7 ;  /* 0x000000ffff027224 */ /* 0x000fce00078e0007 */
.L_x_31:
[----:B------:R-:W-:Y:S01]  /*0490*/  ISETP.NE.AND P0, PT, R23, 0x1, PT ;  /* 0x000000011700780c */ /* 0x000fe20003f05270 */
[----:B------:R-:W-:Y:S01]  /*04a0*/  BSSY.RECONVERGENT B1, `(.L_x_22) ;  /* 0x000004d000017945 */ /* 0x000fe20003800200 */
[----:B------:R-:W-:Y:S01]  /*04b0*/  PRMT R26, R28, 0x7610, R26 ;  /* 0x000076101c1a7816 */ /* 0x000fe2000000001a */
[----:B------:R-:W-:Y:S01]  /*04c0*/  IMAD.MOV.U32 R28, RZ, RZ, R24 ;  /* 0x000000ffff1c7224 */ /* 0x000fe200078e0018 */
[----:B------:R-:W-:-:S09]  /*04d0*/  MOV R23, RZ ;  /* 0x000000ff00177202 */ /* 0x000fd20000000f00 */
[----:B------:R-:W-:Y:S05]  /*04e0*/  @!P0 BRA `(.L_x_23) ;  /* 0x0000000400208947 */ /* 0x000fea0003800000 */
[----:B------:R-:W-:Y:S01]  /*04f0*/  SHF.R.U32.HI R2, RZ, 0x2, R5 ;  /* 0x00000002ff027819 */ /* 0x000fe20000011605 */
[----:B------:R-:W-:Y:S01]  /*0500*/  IMAD.SHL.U32 R24, R9, 0x10, RZ ;  /* 0x0000001009187824 */ /* 0x000fe200078e00ff */
[----:B------:R-:W-:Y:S02]  /*0510*/  BSSY.RECONVERGENT B2, `(.L_x_24) ;  /* 0x000003c000027945 */ /* 0x000fe40003800200 */
[----:B------:R-:W-:-:S05]  /*0520*/  LOP3.LUT R2, R2, R5, RZ, 0x3c, !PT ;  /* 0x0000000502027212 */ /* 0x000fca00078e3cff */
[----:B------:R-:W-:-:S05]  /*0530*/  IMAD.SHL.U32 R3, R2, 0x2, RZ ;  /* 0x0000000202037824 */ /* 0x000fca00078e00ff */
[----:B------:R-:W-:Y:S02]  /*0540*/  LOP3.LUT R3, R9, R24, R3, 0x96, !PT ;  /* 0x0000001809037212 */ /* 0x000fe400078e9603 */
[----:B------:R-:W-:Y:S02]  /*0550*/  MOV R24, 0x3e055027 ;  /* 0x3e05502700187802 */ /* 0x000fe40000000f00 */
[----:B------:R-:W-:Y:S01]  /*0560*/  LOP3.LUT R29, R3, R2, RZ, 0x3c, !PT ;  /* 0x00000002031d7212 */ /* 0x000fe200078e3cff */
[----:B------:R-:W-:-:S03]  /*0570*/  HFMA2 R3, -RZ, RZ, 0.1171875, 0 ;  /* 0x2f800000ff037431 */ /* 0x000fc600000001ff */
[C---:B------:R-:W-:Y:S01]  /*0580*/  IADD3 R2, PT, PT, R4.reuse, 0x587c5, R29 ;  /* 0x000587c504027810 */ /* 0x040fe20007ffe01d */
[----:B------:R-:W-:-:S03]  /*0590*/  VIADD R4, R4, 0xb0f8a ;  /* 0x000b0f8a04047836 */ /* 0x000fc60000000000 */
[----:B------:R-:W-:-:S05]  /*05a0*/  I2FP.F32.U32 R2, R2 ;  /* 0x0000000200027245 */ /* 0x000fca0000201000 */
[----:B------:R-:W-:-:S05]  /*05b0*/  FFMA R2, R2, R3, 1.1641532182693481445e-10 ;  /* 0x2f00000002027423 */ /* 0x000fca0000000003 */
[----:B------:R-:W-:-:S04]  /*05c0*/  FSETP.GEU.AND P0, PT, R2, 1.175494350822287508e-38, PT ;  /* 0x008000000200780b */ /* 0x000fc80003f0e000 */
[----:B------:R-:W-:-:S09]  /*05d0*/  FSEL R5, RZ, -23, P0 ;  /* 0xc1b80000ff057808 */ /* 0x000fd20000000000 */
[----:B------:R-:W-:-:S04]  /*05e0*/  @!P0 FMUL R2, R2, 8388608 ;  /* 0x4b00000002028820 */ /* 0x000fc80000400000 */
[C---:B------:R-:W-:Y:S01]  /*05f0*/  VIADD R3, R2.reuse, 0xc0d55555 ;  /* 0xc0d5555502037836 */ /* 0x040fe20000000000 */
[----:B------:R-:W-:-:S04]  /*0600*/  ISETP.GT.U32.AND P0, PT, R2, 0x7f7fffff, PT ;  /* 0x7f7fffff0200780c */ /* 0x000fc80003f04070 */
[----:B------:R-:W-:-:S05]  /*0610*/  LOP3.LUT R23, R3, 0xff800000, RZ, 0xc0, !PT ;  /* 0xff80000003177812 */ /* 0x000fca00078ec0ff */
[----:B------:R-:W-:-:S04]  /*0620*/  IMAD.IADD R3, R2, 0x1, -R23 ;  /* 0x0000000102037824 */ /* 0x000fc800078e0a17 */
[----:B------:R-:W-:-:S04]  /*0630*/  FADD R3, R3, -1 ;  /* 0xbf80000003037421 */ /* 0x000fc80000000000 */
[----:B------:R-:W-:-:S04]  /*0640*/  FFMA R24, R3, -R24, 0.14084610342979431152 ;  /* 0x3e1039f603187423 */ /* 0x000fc80000000818 */
[----:B------:R-:W-:-:S04]  /*0650*/  FFMA R24, R3, R24, -0.12148627638816833496 ;  /* 0xbdf8cdcc03187423 */ /* 0x000fc80000000018 */
[----:B------:R-:W-:-:S04]  /*0660*/  FFMA R24, R3, R24, 0.13980610668659210205 ;  /* 0x3e0f295503187423 */ /* 0x000fc80000000018 */
[----:B------:R-:W-:-:S04]  /*0670*/  FFMA R24, R3, R24, -0.16684235632419586182 ;  /* 0xbe2ad8b903187423 */ /* 0x000fc80000000018 */
[----:B------:R-:W-:-:S04]  /*0680*/  FFMA R24, R3, R24, 0.20012299716472625732 ;  /* 0x3e4ced0b03187423 */ /* 0x000fc80000000018 */
[----:B------:R-:W-:-:S04]  /*0690*/  FFMA R24, R3, R24, -0.24999669194221496582 ;  /* 0xbe7fff2203187423 */ /* 0x000fc80000000018 */
[----:B------:R-:W-:-:S04]  /*06a0*/  FFMA R24, R3, R24, 0.33333182334899902344 ;  /* 0x3eaaaa7803187423 */ /* 0x000fc80000000018 */
[C---:B------:R-:W-:Y:S01]  /*06b0*/  FFMA R28, R3.reuse, R24, -0.5 ;  /* 0xbf000000031c7423 */ /* 0x040fe20000000018 */
[----:B------:R-:W-:Y:S01]  /*06c0*/  I2FP.F32.S32 R24, R23 ;  /* 0x0000001700187245 */ /* 0x000fe20000201400 */
[----:B------:R-:W-:Y:S02]  /*06d0*/  IMAD.MOV.U32 R23, RZ, RZ, 0x7f800000 ;  /* 0x7f800000ff177424 */ /* 0x000fe400078e00ff */
[C---:B------:R-:W-:Y:S02]  /*06e0*/  FMUL R28, R3.reuse, R28 ;  /* 0x0000001c031c7220 */ /* 0x040fe40000400000 */
[----:B------:R-:W-:Y:S02]  /*06f0*/  FFMA R5, R24, 1.1920928955078125e-07, R5 ;  /* 0x3400000018057823 */ /* 0x000fe40000000005 */
[----:B------:R-:W-:Y:S01]  /*0700*/  FFMA R28, R3, R28, R3 ;  /* 0x0000001c031c7223 */ /* 0x000fe20000000003 */
[----:B------:R-:W-:-:S03]  /*0710*/  SHF.R.U32.HI R3, RZ, 0x2, R6 ;  /* 0x00000002ff037819 */ /* 0x000fc60000011606 */
[----:B------:R-:W-:Y:S01]  /*0720*/  FFMA R28, R5, 0.69314718246459960938, R28 ;  /* 0x3f317218051c7823 */ /* 0x000fe2000000001c */
[----:B------:R-:W-:Y:S01]  /*0730*/  LOP3.LUT R3, R3, R6, RZ, 0x3c, !PT ;  /* 0x0000000603037212 */ /* 0x000fe200078e3cff */
[C---:B------:R-:W-:Y:S01]  /*0740*/  @P0 FFMA R28, R2.reuse, R23, +INF ;  /* 0x7f800000021c0423 */ /* 0x040fe20000000017 */
[----:B------:R-:W-:Y:S02]  /*0750*/  SHF.L.U32 R6, R29, 0x4, RZ ;  /* 0x000000041d067819 */ /* 0x000fe400000006ff */
[----:B------:R-:W-:Y:S01]  /*0760*/  FSETP.NEU.AND P0, PT, R2, RZ, PT ;  /* 0x000000ff0200720b */ /* 0x000fe20003f0d000 */
[----:B------:R-:W-:Y:S02]  /*0770*/  IMAD.SHL.U32 R5, R3, 0x2, RZ ;  /* 0x0000000203057824 */ /* 0x000fe400078e00ff */
[----:B------:R-:W-:-:S03]  /*0780*/  FMUL R28, R28, -2 ;  /* 0xc00000001c1c7820 */ /* 0x000fc60000400000 */
[----:B------:R-:W-:Y:S02]  /*0790*/  LOP3.LUT R6, R3, R5, R6, 0x96, !PT ;  /* 0x0000000503067212 */ /* 0x000fe400078e9606 */
[----:B------:R-:W-:Y:S02]  /*07a0*/  FSEL R3, R28, +INF , P0 ;  /* 0x7f8000001c037808 */ /* 0x000fe40000000000 */
[----:B------:R-:W-:Y:S02]  /*07b0*/  LOP3.LUT R31, R6, R29, RZ, 0x3c, !PT ;  /* 0x0000001d061f7212 */ /* 0x000fe400078e3cff */
[----:B------:R0:W1:Y:S01]  /*07c0*/  MUFU.RSQ R6, R3 ;  /* 0x0000000300067308 */ /* 0x0000620000001400 */
[----:B------:R-:W-:Y:S01]  /*07d0*/  VIADD R5, R3, 0xf3000000 ;  /* 0xf300000003057836 */ /* 0x000fe20000000000 */
[----:B------:R-:W-:-:S04]  /*07e0*/  IADD3 R2, PT, PT, R31, R4, RZ ;  /* 0x000000041f027210 */ /* 0x000fc80007ffe0ff */
[----:B------:R-:W-:Y:S01]  /*07f0*/  ISETP.GT.U32.AND P0, PT, R5, 0x727fffff, PT ;  /* 0x727fffff0500780c */ /* 0x000fe20003f04070 */
[----:B------:R-:W-:Y:S01]  /*0800*/  IMAD.MOV.U32 R5, RZ, RZ, 0x30c90fdb ;  /* 0x30c90fdbff057424 */ /* 0x000fe200078e00ff */
[----:B------:R-:W-:-:S05]  /*0810*/  I2FP.F32.U32 R2, R2 ;  /* 0x0000000200027245 */ /* 0x000fca0000201000 */
[----:B------:R-:W-:-:S06]  /*0820*/  FFMA R5, R2, R5, 7.314590599882819788e-10 ;  /* 0x30490fdb02057423 */ /* 0x000fcc0000000005 */
[----:B01----:R-:W-:Y:S05]  /*0830*/  @!P0 BRA `(.L_x_25) ;  /* 0x0000000000148947 */ /* 0x003fea0003800000 */
[----:B------:R-:W-:Y:S01]  /*0840*/  IMAD.MOV.U32 R2, RZ, RZ, R3 ;  /* 0x000000ffff027224 */ /* 0x000fe200078e0003 */
[----:B------:R-:W-:-:S07]  /*0850*/  MOV R30, 0x870 ;  /* 0x00000870001e7802 */ /* 0x000fce0000000f00 */
[----:B------:R-:W-:Y:S05]  /*0860*/  CALL.REL.NOINC `($__internal_1_$__cuda_sm20_sqrt_rn_f32_slowpath) ;  /* 0x0000000400e47944 */ /* 0x000fea0003c00000 */
[----:B------:R-:W-:Y:S01]  /*0870*/  MOV R24, R32 ;  /* 0x0000002000187202 */ /* 0x000fe20000000f00 */
[----:B------:R-:W-:Y:S06]  /*0880*/  BRA `(.L_x_26) ;  /* 0x0000000000107947 */ /* 0x000fec0003800000 */
.L_x_25:
[----:B------:R-:W-:Y:S01]  /*0890*/  FMUL.FTZ R24, R3, R6 ;  /* 0x0000000603187220 */ /* 0x000fe20000410000 */
[----:B------:R-:W-:-:S03]  /*08a0*/  FMUL.FTZ R2, R6, 0.5 ;  /* 0x3f00000006027820 */ /* 0x000fc60000410000 */
[----:B------:R-:W-:-:S04]  /*08b0*/  FFMA R3, -R24, R24, R3 ;  /* 0x0000001818037223 */ /* 0x000fc80000000103 */
[----:B------:R-:W-:-:S07]  /*08c0*/  FFMA R24, R3, R2, R24 ;  /* 0x0000000203187223 */ /* 0x000fce0000000018 */
.L_x_26:
[----:B------:R-:W-:Y:S05]  /*08d0*/  BSYNC.RECONVERGENT B2 ;  /* 0x0000000000027941 */ /* 0x000fea0003800200 */
.L_x_24:
[----:B------:R-:W-:Y:S01]  /*08e0*/  FMUL.RZ R30, R5, 0.15915493667125701904 ;  /* 0x3e22f983051e7820 */ /* 0x000fe2000040c000 */
[----:B------:R-:W-:Y:S02]  /*08f0*/  HFMA2 R23, -RZ, RZ, 0, 5.9604644775390625e-08 ;  /* 0x00000001ff177431 */ /* 0x000fe400000001ff */
[----:B------:R-:W-:Y:S01]  /*0900*/  IMAD.MOV.U32 R2, RZ, RZ, R9 ;  /* 0x000000ffff027224 */ /* 0x000fe200078e0009 */
[----:B------:R-:W0:Y:S01]  /*0910*/  MUFU.SIN R3, R30 ;  /* 0x0000001e00037308 */ /* 0x000e220000000400 */
[----:B------:R-:W-:-:S07]  /*0920*/  IMAD.MOV.U32 R6, RZ, RZ, R8 ;  /* 0x000000ffff067224 */ /* 0x000fce00078e0008 */
[----:B------:R-:W1:Y:S01]  /*0930*/  MUFU.COS R5, R30 ;  /* 0x0000001e00057308 */ /* 0x000e620000000000 */
[-C--:B0-----:R-:W-:Y:S01]  /*0940*/  FMUL R28, R3, R24.reuse ;  /* 0x00000018031c7220 */ /* 0x081fe20000400000 */
[----:B-1----:R-:W-:Y:S01]  /*0950*/  FMUL R24, R5, R24 ;  /* 0x0000001805187220 */ /* 0x002fe20000400000 */
[----:B------:R-:W-:-:S07]  /*0960*/  IMAD.MOV.U32 R5, RZ, RZ, R7 ;  /* 0x000000ffff057224 */ /* 0x000fce00078e0007 */
.L_x_23:
[----:B------:R-:W-:Y:S05]  /*0970*/  BSYNC.RECONVERGENT B1 ;  /* 0x0000000000017941 */ /* 0x000fea0003800200 */
.L_x_22:
[----:B------:R-:W-:Y:S02]  /*0980*/  IMAD.MOV.U32 R3, RZ, RZ, 0x3bbb989d ;  /* 0x3bbb989dff037424 */ /* 0x000fe400078e00ff */
[----:B------:R-:W-:Y:S01]  /*0990*/  FFMA R8, R25, R28, R22 ;  /* 0x0000001c19087223 */ /* 0x000fe20000000016 */
[----:B------:R-:W-:Y:S02]  /*09a0*/  MOV R7, 0x437c0000 ;  /* 0x437c000000077802 */ /* 0x000fe40000000f00 */
[----:B------:R-:W-:Y:S01]  /*09b0*/  ISETP.GE.U32.AND P1, PT, R12, 0x2, PT ;  /* 0x000000020c00780c */ /* 0x000fe20003f26070 */
[----:B------:R-:W-:-:S04]  /*09c0*/  FFMA.SAT R28, R8, R3, 0.5 ;  /* 0x3f000000081c7423 */ /* 0x000fc80000002003 */
[----:B------:R-:W-:-:S04]  /*09d0*/  FFMA.RM R28, R28, R7, 12582913 ;  /* 0x4b4000011c1c7423 */ /* 0x000fc80000004007 */
[C---:B------:R-:W-:Y:S01]  /*09e0*/  FADD R9, R28.reuse, -12583039 ;  /* 0xcb40007f1c097421 */ /* 0x040fe20000000000 */
[----:B------:R-:W-:-:S03]  /*09f0*/  IMAD.SHL.U32 R28, R28, 0x800000, RZ ;  /* 0x008000001c1c7824 */ /* 0x000fc600078e00ff */
[----:B------:R-:W-:-:S04]  /*0a00*/  FFMA R9, R8, 1.4426950216293334961, -R9 ;  /* 0x3fb8aa3b08097823 */ /* 0x000fc80000000809 */
[----:B------:R-:W-:Y:S01]  /*0a10*/  FFMA R9, R8, 1.925963033500011079e-08, R9 ;  /* 0x32a5706008097823 */ /* 0x000fe20000000009 */
[----:B------:R-:W-:-:S04]  /*0a20*/  LOP3.LUT R8, R12, 0xfffffffe, RZ, 0xc0, !PT ;  /* 0xfffffffe0c087812 */ /* 0x000fc800078ec0ff */
[----:B------:R-:W-:Y:S01]  /*0a30*/  ISETP.NE.AND P3, PT, R8, 0x2, PT ;  /* 0x000000020800780c */ /* 0x000fe20003f65270 */
[----:B------:R-:W0:Y:S02]  /*0a40*/  MUFU.EX2 R9, R9 ;  /* 0x0000000900097308 */ /* 0x000e240000000800 */
[----:B0-----:R-:W-:-:S04]  /*0a50*/  FMUL R33, R28, R9 ;  /* 0x000000091c217220 */ /* 0x001fc80000400000 */
[----:B------:R-:W-:-:S05]  /*0a60*/  FMUL R14, R33, R14 ;  /* 0x0000000e210e7220 */ /* 0x000fca0000400000 */
[CC--:B------:R-:W-:Y:S02]  /*0a70*/  FSETP.GE.AND P2, PT, R14.reuse, R19.reuse, PT ;  /* 0x000000130e00720b */ /* 0x0c0fe40003f46000 */
[----:B------:R-:W-:Y:S02]  /*0a80*/  FSETP.GTU.AND P0, PT, R14, R19, PT ;  /* 0x000000130e00720b */ /* 0x000fe40003f0c000 */
[----:B------:R-:W-:Y:S02]  /*0a90*/  @!P3 SEL R26, R26, 0x1, !P2 ;  /* 0x000000011a1ab807 */ /* 0x000fe40005000000 */
[----:B------:R-:W-:Y:S02]  /*0aa0*/  ISETP.NE.AND P2, PT, R20, 0x1, PT ;  /* 0x000000011400780c */ /* 0x000fe40003f45270 */
[----:B------:R-:W-:-:S04]  /*0ab0*/  @!P1 SEL R26, R26, 0x1, P0 ;  /* 0x000000011a1a9807 */ /* 0x000fc80000000000 */
[----:B------:R-:W-:-:S07]  /*0ac0*/  PRMT R28, R26, 0x7610, R28 ;  /* 0x000076101a1c7816 */ /* 0x000fce000000001c */
[----:B------:R-:W-:Y:S05]  /*0ad0*/  @P2 BRA `(.L_x_27) ;  /* 0x00000000002c2947 */ /* 0x000fea0003800000 */
[----:B------:R-:W-:-:S13]  /*0ae0*/  ISETP.NE.AND P0, PT, R11, 0x1, PT ;  /* 0x000000010b00780c */ /* 0x000fda0003f05270 */
[----:B------:R-:W-:Y:S05]  /*0af0*/  @!P0 BRA `(.L_x_28) ;  /* 0x0000000000148947 */ /* 0x000fea0003800000 */
[----:B------:R-:W-:-:S13]  /*0b00*/  ISETP.NE.AND P0, PT, R11, RZ, PT ;  /* 0x000000ff0b00720c */ /* 0x000fda0003f05270 */
[----:B------:R-:W-:Y:S05]  /*0b10*/  @P0 BRA `(.L_x_29) ;  /* 0x0000000000140947 */ /* 0x000fea0003800000 */
[----:B------:R-:W-:-:S05]  /*0b20*/  FADD R21, -R15, R14 ;  /* 0x0000000e0f157221 */ /* 0x000fca0000000100 */
[----:B------:R-:W-:Y:S01]  /*0b30*/  FMNMX R21, RZ, R21, !PT ;  /* 0x00000015ff157209 */ /* 0x000fe20007800000 */
[----:B------:R-:W-:Y:S06]  /*0b40*/  BRA `(.L_x_29) ;  /* 0x0000000000087947 */ /* 0x000fec0003800000 */
.L_x_28:
[----:B------:R-:W-:-:S05]  /*0b50*/  FADD R21, R15, -R14 ;  /* 0x8000000e0f157221 */ /* 0x000fca0000000000 */
[----:B------:R-:W-:-:S07]  /*0b60*/  FMNMX R21, RZ, R21, !PT ;  /* 0x00000015ff157209 */ /* 0x000fce0007800000 */
.L_x_29:
[----:B------:R-:W-:-:S13]  /*0b70*/  FSETP.GT.AND P0, PT, R21, RZ, PT ;  /* 0x000000ff1500720b */ /* 0x000fda0003f04000 */
[----:B------:R-:W-:Y:S05]  /*0b80*/  @P0 BRA `(.L_x_30) ;  /* 0x0000000000d40947 */ /* 0x000fea0003800000 */
.L_x_27:
[----:B------:R-:W-:Y:S01]  /*0b90*/  VIADD R27, R27, 0x1 ;  /* 0x000000011b1b7836 */ /* 0x000fe20000000000 */
[----:B------:R-:W-:Y:S01]  /*0ba0*/  MOV R7, R2 ;  /* 0x0000000200077202 */ /* 0x000fe20000000f00 */
[----:B------:R-:W-:Y:S02]  /*0bb0*/  IMAD.MOV.U32 R8, RZ, RZ, R29 ;  /* 0x000000ffff087224 */ /* 0x000fe400078e001d */
[----:B------:R-:W-:Y:S01]  /*0bc0*/  IMAD.MOV.U32 R9, RZ, RZ, R31 ;  /* 0x000000ffff097224 */ /* 0x000fe200078e001f */
[----:B------:R-:W-:-:S13]  /*0bd0*/  ISETP.NE.AND P0, PT, R27, R10, PT ;  /* 0x0000000a1b00720c */ /* 0x000fda0003f05270 */
[----:B------:R-:W-:Y:S05]  /*0be0*/  @P0 BRA `(.L_x_31) ;  /* 0xfffffff800280947 */ /* 0x000fea000383ffff */
.L_x_18:
[----:B------:R-:W-:Y:S05]  /*0bf0*/  BSYNC.RECONVERGENT B0 ;  /* 0x0000000000007941 */ /* 0x000fea0003800200 */
.L_x_17:
[----:B-----5:R-:W-:Y:S01]  /*0c00*/  ISETP.NE.AND P0, PT, R11, 0x1, PT ;  /* 0x000000010b00780c */ /* 0x020fe20003f05270 */
[----:B------:R-:W-:-:S12]  /*0c10*/  BSSY.RECONVERGENT B0, `(.L_x_32) ;  /* 0x000001a000007945 */ /* 0x000fd80003800200 */
[----:B------:R-:W-:Y:S05]  /*0c20*/  @!P0 BRA `(.L_x_33) ;  /* 0x0000000000388947 */ /* 0x000fea0003800000 */
[----:B------:R-:W-:-:S13]  /*0c30*/  ISETP.NE.AND P0, PT, R11, RZ, PT ;  /* 0x000000ff0b00720c */ /* 0x000fda0003f05270 */
[----:B------:R-:W-:Y:S05]  /*0c40*/  @P0 BRA `(.L_x_34) ;  /* 0x0000000000580947 */ /* 0x000fea0003800000 */
[----:B------:R-:W-:Y:S02]  /*0c50*/  LOP3.LUT P0, R12, R12, 0xfffffffd, RZ, 0xc0, !PT ;  /* 0xfffffffd0c0c7812 */ /* 0x000fe4000780c0ff */
[----:B------:R-:W-:-:S04]  /*0c60*/  LOP3.LUT P1, R28, R28, 0xff, RZ, 0xc0, !PT ;  /* 0x000000ff1c1c7812 */ /* 0x000fc8000782c0ff */
[----:B------:R-:W-:-:S13]  /*0c70*/  PLOP3.LUT P0, PT, P0, P1, PT, 0xf2, 0x2f ;  /* 0x00000000002f781c */ /* 0x000fda0000703e72 */
[----:B------:R-:W-:-:S05]  /*0c80*/  @!P0 FADD R2, -R15, R14 ;  /* 0x0000000e0f028221 */ /* 0x000fca0000000100 */
[----:B------:R-:W-:Y:S01]  /*0c90*/  @!P0 FMNMX R21, RZ, R2, !PT ;  /* 0x00000002ff158209 */ /* 0x000fe20007800000 */
[----:B------:R-:W-:Y:S06]  /*0ca0*/  @!P0 BRA `(.L_x_34) ;  /* 0x0000000000408947 */ /* 0x000fec0003800000 */
[----:B------:R-:W-:-:S04]  /*0cb0*/  ISETP.NE.AND P0, PT, R28, RZ, PT ;  /* 0x000000ff1c00720c */ /* 0x000fc80003f05270 */
[----:B------:R-:W-:-:S13]  /*0cc0*/  ISETP.NE.OR P0, PT, R12, 0x1, P0 ;  /* 0x000000010c00780c */ /* 0x000fda0000705670 */
[----:B------:R-:W-:Y:S05]  /*0cd0*/  @P0 BRA `(.L_x_34) ;  /* 0x0000000000340947 */ /* 0x000fea0003800000 */
[----:B------:R-:W-:-:S05]  /*0ce0*/  FADD R14, -R15, R14 ;  /* 0x0000000e0f0e7221 */ /* 0x000fca0000000100 */
[----:B------:R-:W-:Y:S01]  /*0cf0*/  FMNMX R21, RZ, R14, !PT ;  /* 0x0000000eff157209 */ /* 0x000fe20007800000 */
[----:B------:R-:W-:Y:S06]  /*0d00*/  BRA `(.L_x_34) ;  /* 0x0000000000287947 */ /* 0x000fec0003800000 */
.L_x_33:
[----:B------:R-:W-:Y:S02]  /*0d10*/  LOP3.LUT P0, R12, R12, 0xfffffffd, RZ, 0xc0, !PT ;  /* 0xfffffffd0c0c7812 */ /* 0x000fe4000780c0ff */
[----:B------:R-:W-:-:S04]  /*0d20*/  LOP3.LUT P1, R28, R28, 0xff, RZ, 0xc0, !PT ;  /* 0x000000ff1c1c7812 */ /* 0x000fc8000782c0ff */
[----:B------:R-:W-:-:S13]  /*0d30*/  PLOP3.LUT P0, PT, P0, P1, PT, 0xf2, 0x2f ;  /* 0x00000000002f781c */ /* 0x000fda0000703e72 */
[----:B------:R-:W-:-:S05]  /*0d40*/  @!P0 FADD R2, R15, -R14 ;  /* 0x8000000e0f028221 */ /* 0x000fca0000000000 */
[----:B------:R-:W-:Y:S01]  /*0d50*/  @!P0 FMNMX R21, RZ, R2, !PT ;  /* 0x00000002ff158209 */ /* 0x000fe20007800000 */
[----:B------:R-:W-:Y:S06]  /*0d60*/  @!P0 BRA `(.L_x_34) ;  /* 0x0000000000108947 */ /* 0x000fec0003800000 */
[----:B------:R-:W-:-:S04]  /*0d70*/  ISETP.NE.AND P0, PT, R28, RZ, PT ;  /* 0x000000ff1c00720c */ /* 0x000fc80003f05270 */
[----:B------:R-:W-:-:S13]  /*0d80*/  ISETP.NE.OR P0, PT, R12, 0x1, P0 ;  /* 0x000000010c00780c */ /* 0x000fda0000705670 */
[----:B------:R-:W-:-:S05]  /*0d90*/  @!P0 FADD R14, R15, -R14 ;  /* 0x8000000e0f0e8221 */ /* 0x000fca0000000000 */
[----:B------:R-:W-:-:S07]  /*0da0*/  @!P0 FMNMX R21, RZ, R14, !PT ;  /* 0x0000000eff158209 */ /* 0x000fce0007800000 */
.L_x_34:
[----:B------:R-:W-:Y:S05]  /*0db0*/  BSYNC.RECONVERGENT B0 ;  /* 0x0000000000007941 */ /* 0x000fea0003800200 */
.L_x_32:
[----:B------:R-:W-:Y:S02]  /*0dc0*/  HFMA2 R3, -RZ, RZ, 0.96630859375, -0.0022525787353515625 ;  /* 0x3bbb989dff037431 */ /* 0x000fe400000001ff */
[----:B------:R-:W-:Y:S01]  /*0dd0*/  FMUL R0, R0, -R13 ;  /* 0x8000000d00007220 */ /* 0x000fe20000400000 */
[----:B------:R-:W-:Y:S01]  /*0de0*/  IMAD.MOV.U32 R5, RZ, RZ, 0x437c0000 ;  /* 0x437c0000ff057424 */ /* 0x000fe200078e00ff */
[----:B------:R-:W0:Y:S02]  /*0df0*/  LDCU UR6, c[0x0][0x398] ;  /* 0x00007300ff0677ac */ /* 0x000e240008000800 */
[----:B------:R-:W-:-:S04]  /*0e00*/  FFMA.SAT R2, R0, R3, 0.5 ;  /* 0x3f00000000027423 */ /* 0x000fc80000002003 */
[----:B------:R-:W-:-:S04]  /*0e10*/  FFMA.RM R4, R2, R5, 12582913 ;  /* 0x4b40000102047423 */ /* 0x000fc80000004005 */
[C---:B------:R-:W-:Y:S01]  /*0e20*/  FADD R3, R4.reuse, -12583039 ;  /* 0xcb40007f04037421 */ /* 0x040fe20000000000 */
[----:B------:R-:W-:Y:S01]  /*0e30*/  SHF.L.U32 R4, R4, 0x17, RZ ;  /* 0x0000001704047819 */ /* 0x000fe200000006ff */
[----:B0-----:R-:W-:Y:S02]  /*0e40*/  IMAD R17, R17, UR6, R16 ;  /* 0x0000000611117c24 */ /* 0x001fe4000f8e0210 */
[C---:B------:R-:W-:Y:S02]  /*0e50*/  FFMA R5, R0.reuse, 1.4426950216293334961, -R3 ;  /* 0x3fb8aa3b00057823 */ /* 0x040fe40000000803 */
[----:B------:R-:W0:Y:S02]  /*0e60*/  LDC.64 R2, c[0x0][0x390] ;  /* 0x0000e400ff027b82 */ /* 0x000e240000000a00 */
[----:B------:R-:W-:-:S06]  /*0e70*/  FFMA R5, R0, 1.925963033500011079e-08, R5 ;  /* 0x32a5706000057823 */ /* 0x000fcc0000000005 */
[----:B------:R-:W1:Y:S01]  /*0e80*/  MUFU.EX2 R5, R5 ;  /* 0x0000000500057308 */ /* 0x000e620000000800 */
[----:B0-----:R-:W-:-:S04]  /*0e90*/  IMAD.WIDE.U32 R2, R17, 0x4, R2 ;  /* 0x0000000411027825 */ /* 0x001fc800078e0002 */
[----:B-1----:R-:W-:-:S04]  /*0ea0*/  FMUL R4, R4, R5 ;  /* 0x0000000504047220 */ /* 0x002fc80000400000 */
[----:B------:R-:W-:-:S05]  /*0eb0*/  FMUL R7, R4, R21 ;  /* 0x0000001504077220 */ /* 0x000fca0000400000 */
[----:B------:R-:W-:Y:S01]  /*0ec0*/  STG.E desc[UR4][R2.64], R7 ;  /* 0x0000000702007986 */ /* 0x000fe2000c101904 */
[----:B------:R-:W-:Y:S05]  /*0ed0*/  EXIT ;  /* 0x000000000000794d */ /* 0x000fea0003800000 */
.L_x_30:
[----:B------:R-:W-:Y:S01]  /*0ee0*/  I2FP.F32.U32 R27, R27 ;  /* 0x0000001b001b7245 */ /* 0x000fe20000201000 */
[----:B------:R-:W0:Y:S04]  /*0ef0*/  LDCU UR6, c[0x0][0x398] ;  /* 0x00007300ff0677ac */ /* 0x000e280008000800 */
[----:B------:R-:W-:-:S04]  /*0f00*/  FMUL R18, R27, R18 ;  /* 0x000000121b127220 */ /* 0x000fc80000400000 */
[----:B------:R-:W-:-:S04]  /*0f10*/  FMUL R18, R13, -R18 ;  /* 0x800000120d127220 */ /* 0x000fc80000400000 */
[----:B------:R-:W-:-:S04]  /*0f20*/  FFMA.SAT R0, R18, R3, 0.5 ;  /* 0x3f00000012007423 */ /* 0x000fc80000002003 */
[----:B------:R-:W-:Y:S01]  /*0f30*/  FFMA.RM R0, R0, R7, 12582913 ;  /* 0x4b40000100007423 */ /* 0x000fe20000004007 */
[----:B0-----:R-:W-:-:S03]  /*0f40*/  IMAD R17, R17, UR6, R16 ;  /* 0x0000000611117c24 */ /* 0x001fc6000f8e0210 */
[C---:B------:R-:W-:Y:S01]  /*0f50*/  FADD R3, R0.reuse, -12583039 ;  /* 0xcb40007f00037421 */ /* 0x040fe20000000000 */
[----:B------:R-:W-:-:S03]  /*0f60*/  IMAD.SHL.U32 R0, R0, 0x800000, RZ ;  /* 0x0080000000007824 */ /* 0x000fc600078e00ff */
        /* <DEDUP_REMOVED lines=9> */
        .weak           $__internal_1_$__cuda_sm20_sqrt_rn_f32_slowpath
        .type           $__internal_1_$__cuda_sm20_sqrt_rn_f32_slowpath,@function
        .size           $__internal_1_$__cuda_sm20_sqrt_rn_f32_slowpath,($__internal_2_$__cuda_sm3x_div_rn_noftz_f32_slowpath - $__internal_1_$__cuda_sm20_sqrt_rn_f32_slowpath)
$__internal_1_$__cuda_sm20_sqrt_rn_f32_slowpath:
[----:B------:R-:W-:-:S13]  /*1000*/  LOP3.LUT P0, RZ, R2, 0x7fffffff, RZ, 0xc0, !PT ;  /* 0x7fffffff02ff7812 */ /* 0x000fda000780c0ff */
[----:B------:R-:W-:Y:S01]  /*1010*/  @!P0 MOV R32, R2 ;  /* 0x0000000200208202 */ /* 0x000fe20000000f00 */
[----:B------:R-:W-:Y:S06]  /*1020*/  @!P0 BRA `(.L_x_35) ;  /* 0x0000000000408947 */ /* 0x000fec0003800000 */
[----:B------:R-:W-:-:S13]  /*1030*/  FSETP.GEU.FTZ.AND P0, PT, R2, RZ, PT ;  /* 0x000000ff0200720b */ /* 0x000fda0003f1e000 */
[----:B------:R-:W-:Y:S01]  /*1040*/  @!P0 IMAD.MOV.U32 R32, RZ, RZ, 0x7fffffff ;  /* 0x7fffffffff208424 */ /* 0x000fe200078e00ff */
[----:B------:R-:W-:Y:S06]  /*1050*/  @!P0 BRA `(.L_x_35) ;  /* 0x0000000000348947 */ /* 0x000fec0003800000 */
[----:B------:R-:W-:-:S13]  /*1060*/  FSETP.GTU.FTZ.AND P0, PT, |R2|, +INF , PT ;  /* 0x7f8000000200780b */ /* 0x000fda0003f1c200 */
[----:B------:R-:W-:Y:S01]  /*1070*/  @P0 FADD.FTZ R32, R2, 1 ;  /* 0x3f80000002200421 */ /* 0x000fe20000010000 */
[----:B------:R-:W-:Y:S06]  /*1080*/  @P0 BRA `(.L_x_35) ;  /* 0x0000000000280947 */ /* 0x000fec0003800000 */
[----:B------:R-:W-:-:S13]  /*1090*/  FSETP.NEU.FTZ.AND P0, PT, |R2|, +INF , PT ;  /* 0x7f8000000200780b */ /* 0x000fda0003f1d200 */
[----:B------:R-:W-:-:S04]  /*10a0*/  @P0 FFMA R34, R2, 1.84467440737095516160e+19, RZ ;  /* 0x5f80000002220823 */ /* 0x000fc800000000ff */
[----:B------:R-:W0:Y:S02]  /*10b0*/  @P0 MUFU.RSQ R33, R34 ;  /* 0x0000002200210308 */ /* 0x000e240000001400 */
[----:B0-----:R-:W-:Y:S01]  /*10c0*/  @P0 FMUL.FTZ R3, R34, R33 ;  /* 0x0000002122030220 */ /* 0x001fe20000410000 */
[----:B------:R-:W-:-:S03]  /*10d0*/  @P0 FMUL.FTZ R33, R33, 0.5 ;  /* 0x3f00000021210820 */ /* 0x000fc60000410000 */
[----:B------:R-:W-:-:S04]  /*10e0*/  @P0 FADD.FTZ R32, -R3, -RZ ;  /* 0x800000ff03200221 */ /* 0x000fc80000010100 */
[----:B------:R-:W-:Y:S01]  /*10f0*/  @P0 FFMA R36, R3, R32, R34 ;  /* 0x0000002003240223 */ /* 0x000fe20000000022 */
[----:B------:R-:W-:-:S03]  /*1100*/  @!P0 MOV R32, R2 ;  /* 0x0000000200208202 */ /* 0x000fc60000000f00 */
[----:B------:R-:W-:-:S04]  /*1110*/  @P0 FFMA R33, R36, R33, R3 ;  /* 0x0000002124210223 */ /* 0x000fc80000000003 */
[----:B------:R-:W-:-:S07]  /*1120*/  @P0 FMUL.FTZ R32, R33, 2.3283064365386962891e-10 ;  /* 0x2f80000021200820 */ /* 0x000fce0000410000 */
.L_x_35:
[----:B------:R-:W-:Y:S02]  /*1130*/  HFMA2 R3, -RZ, RZ, 0, 0 ;  /* 0x00000000ff037431 */ /* 0x000fe400000001ff */
[----:B------:R-:W-:-:S04]  /*1140*/  IMAD.MOV.U32 R2, RZ, RZ, R30 ;  /* 0x000000ffff027224 */ /* 0x000fc800078e001e */
[----:B------:R-:W-:Y:S05]  /*1150*/  RET.REL.NODEC R2 `(_Z16calculatePayoffsP13BarrierOptionP17curandStateXORWOWPfii) ;  /* 0xffffffec02a87950 */ /* 0x000fea0003c3ffff */
        .weak           $__internal_2_$__cuda_sm3x_div_rn_noftz_f32_slowpath
        .type           $__internal_2_$__cuda_sm3x_div_rn_noftz_f32_slowpath,@function
        .size           $__internal_2_$__cuda_sm3x_div_rn_noftz_f32_slowpath,(.L_x_56 - $__internal_2_$__cuda_sm3x_div_rn_noftz_f32_slowpath)
$__internal_2_$__cuda_sm3x_div_rn_noftz_f32_slowpath:
[----:B------:R-:W-:Y:S01]  /*1160*/  SHF.R.U32.HI R5, RZ, 0x17, R3 ;  /* 0x00000017ff057819 */ /* 0x000fe20000011603 */
[--C-:B------:R-:W-:Y:S01]  /*1170*/  IMAD.MOV.U32 R6, RZ, RZ, R0.reuse ;  /* 0x000000ffff067224 */ /* 0x100fe200078e0000 */
[----:B------:R-:W-:Y:S02]  /*1180*/  SHF.R.U32.HI R2, RZ, 0x17, R0 ;  /* 0x00000017ff027819 */ /* 0x000fe40000011600 */
[----:B------:R-:W-:Y:S02]  /*1190*/  LOP3.LUT R5, R5, 0xff, RZ, 0xc0, !PT ;  /* 0x000000ff05057812 */ /* 0x000fe400078ec0ff */
[----:B------:R-:W-:Y:S02]  /*11a0*/  LOP3.LUT R2, R2, 0xff, RZ, 0xc0, !PT ;  /* 0x000000ff02027812 */ /* 0x000fe400078ec0ff */
[----:B------:R-:W-:Y:S01]  /*11b0*/  MOV R7, R3 ;  /* 0x0000000300077202 */ /* 0x000fe20000000f00 */
[----:B------:R-:W-:Y:S01]  /*11c0*/  VIADD R18, R5, 0xffffffff ;  /* 0xffffffff05127836 */ /* 0x000fe20000000000 */
[----:B------:R-:W-:-:S04]  /*11d0*/  IADD3 R9, PT, PT, R2, -0x1, RZ ;  /* 0xffffffff02097810 */ /* 0x000fc80007ffe0ff */
[----:B------:R-:W-:-:S04]  /*11e0*/  ISETP.GT.U32.AND P0, PT, R18, 0xfd, PT ;  /* 0x000000fd1200780c */ /* 0x000fc80003f04070 */
[----:B------:R-:W-:-:S13]  /*11f0*/  ISETP.GT.U32.OR P0, PT, R9, 0xfd, P0 ;  /* 0x000000fd0900780c */ /* 0x000fda0000704470 */
[----:B------:R-:W-:Y:S01]  /*1200*/  @!P0 IMAD.MOV.U32 R8, RZ, RZ, RZ ;  /* 0x000000ffff088224 */ /* 0x000fe200078e00ff */
[----:B------:R-:W-:Y:S06]  /*1210*/  @!P0 BRA `(.L_x_36) ;  /* 0x00000000005c8947 */ /* 0x000fec0003800000 */
[----:B------:R-:W-:Y:S02]  /*1220*/  FSETP.GTU.FTZ.AND P0, PT, |R0|, +INF , PT ;  /* 0x7f8000000000780b */ /* 0x000fe40003f1c200 */
        /* <DEDUP_REMOVED lines=22> */
.L_x_36:
[----:B------:R-:W-:Y:S02]  /*1390*/  LEA R18, R5, 0xc0800000, 0x17 ;  /* 0xc080000005127811 */ /* 0x000fe400078eb8ff */
[----:B------:R-:W-:-:S03]  /*13a0*/  IADD3 R3, PT, PT, R2, -0x7f, RZ ;  /* 0xffffff8102037810 */ /* 0x000fc60007ffe0ff */
[----:B------:R-:W-:Y:S01]  /*13b0*/  IMAD.IADD R18, R7, 0x1, -R18 ;  /* 0x0000000107127824 */ /* 0x000fe200078e0a12 */
[C---:B------:R-:W-:Y:S01]  /*13c0*/  IADD3 R5, PT, PT, R3.reuse, 0x7f, -R5 ;  /* 0x0000007f03057810 */ /* 0x040fe20007ffe805 */
[----:B------:R-:W-:Y:S02]  /*13d0*/  IMAD R2, R3, -0x800000, R6 ;  /* 0xff80000003027824 */ /* 0x000fe400078e0206 */
[----:B------:R-:W0:Y:S01]  /*13e0*/  MUFU.RCP R7, R18 ;  /* 0x0000001200077308 */ /* 0x000e220000001000 */
[----:B------:R-:W-:Y:S01]  /*13f0*/  FADD.FTZ R9, -R18, -RZ ;  /* 0x800000ff12097221 */ /* 0x000fe20000010100 */
[----:B------:R-:W-:-:S03]  /*1400*/  IMAD.IADD R5, R5, 0x1, R8 ;  /* 0x0000000105057824 */ /* 0x000fc600078e0208 */
        /* <DEDUP_REMOVED lines=20> */
[-CC-:B------:R-:W-:Y:S01]  /*1550*/  FFMA.RZ R3, R19, R9.reuse, R6.reuse ;  /* 0x0000000913037223 */ /* 0x180fe2000000c006 */
[C---:B------:R-:W-:Y:S02]  /*1560*/  IADD3 R8, PT, PT, R7.reuse, 0x20, RZ ;  /* 0x0000002007087810 */ /* 0x040fe40007ffe0ff */
[----:B------:R-:W-:Y:S02]  /*1570*/  ISETP.NE.AND P2, PT, R7, RZ, PT ;  /* 0x000000ff0700720c */ /* 0x000fe40003f45270 */
[----:B------:R-:W-:Y:S01]  /*1580*/  LOP3.LUT R5, R3, 0x7fffff, RZ, 0xc0, !PT ;  /* 0x007fffff03057812 */ /* 0x000fe200078ec0ff */
[CCC-:B------:R-:W-:Y:S01]  /*1590*/  FFMA.RP R3, R19.reuse, R9.reuse, R6.reuse ;  /* 0x0000000913037223 */ /* 0x1c0fe20000008006 */
[----:B------:R-:W-:Y:S01]  /*15a0*/  FFMA.RM R6, R19, R9, R6 ;  /* 0x0000000913067223 */ /* 0x000fe20000004006 */
[----:B------:R-:W-:Y:S01]  /*15b0*/  ISETP.NE.AND P1, PT, R7, RZ, PT ;  /* 0x000000ff0700720c */ /* 0x000fe20003f25270 */
        /* <DEDUP_REMOVED lines=15> */
.L_x_42:
[----:B------:R-:W-:-:S04]  /*16b0*/  LOP3.LUT R2, R2, 0x80000000, RZ, 0xc0, !PT ;  /* 0x8000000002027812 */ /* 0x000fc800078ec0ff */
[----:B------:R-:W-:Y:S01]  /*16c0*/  LOP3.LUT R2, R2, 0x7f800000, RZ, 0xfc, !PT ;  /* 0x7f80000002027812 */ /* 0x000fe200078efcff */
[----:B------:R-:W-:Y:S06]  /*16d0*/  BRA `(.L_x_43) ;  /* 0x0000000000287947 */ /* 0x000fec0003800000 */
.L_x_41:
[----:B------:R-:W-:Y:S01]  /*16e0*/  IMAD R2, R5, 0x800000, R2 ;  /* 0x0080000005027824 */ /* 0x000fe200078e0202 */
[----:B------:R-:W-:Y:S06]  /*16f0*/  BRA `(.L_x_43) ;  /* 0x0000000000207947 */ /* 0x000fec0003800000 */
.L_x_40:
[----:B------:R-:W-:-:S04]  /*1700*/  LOP3.LUT R2, R7, 0x80000000, R6, 0x48, !PT ;  /* 0x8000000007027812 */ /* 0x000fc800078e4806 */
[----:B------:R-:W-:Y:S01]  /*1710*/  LOP3.LUT R2, R2, 0x7f800000, RZ, 0xfc, !PT ;  /* 0x7f80000002027812 */ /* 0x000fe200078efcff */
[----:B------:R-:W-:Y:S06]  /*1720*/  BRA `(.L_x_43) ;  /* 0x0000000000147947 */ /* 0x000fec0003800000 */
.L_x_39:
[----:B------:R-:W-:Y:S01]  /*1730*/  LOP3.LUT R2, R7, 0x80000000, R6, 0x48, !PT ;  /* 0x8000000007027812 */ /* 0x000fe200078e4806 */
[----:B------:R-:W-:Y:S06]  /*1740*/  BRA `(.L_x_43) ;  /* 0x00000000000c7947 */ /* 0x000fec0003800000 */
.L_x_38:
[----:B------:R-:W0:Y:S01]  /*1750*/  MUFU.RSQ R2, -QNAN ;  /* 0xffc0000000027908 */ /* 0x000e220000001400 */
[----:B------:R-:W-:Y:S05]  /*1760*/  BRA `(.L_x_43) ;  /* 0x0000000000047947 */ /* 0x000fea0003800000 */
.L_x_37:
[----:B------:R-:W-:-:S07]  /*1770*/  FADD.FTZ R2, R0, R3 ;  /* 0x0000000300027221 */ /* 0x000fce0000010000 */
.L_x_43:
[----:B------:R-:W-:-:S04]  /*1780*/  HFMA2 R5, -RZ, RZ, 0, 0 ;  /* 0x00000000ff057431 */ /* 0x000fc800000001ff */
[----:B0-----:R-:W-:Y:S05]  /*1790*/  RET.REL.NODEC R4 `(_Z16calculatePayoffsP13BarrierOptionP17curandStateXORWOWPfii) ;  /* 0xffffffe804187950 */ /* 0x001fea0003c3ffff */
.L_x_44:
        /* <DEDUP_REMOVED lines=14> */
.L_x_56:


//--------------------- .text._Z14initRandStatesP17curandStateXORWOWmi --------------------------
	.section	.text._Z14initRandStatesP17curandStateXORWOWmi,"ax",@progbits
	.align	128
        .global         _Z14initRandStatesP17curandStateXORWOWmi
        .type           _Z14initRandStatesP17curandStateXORWOWmi,@function
        .size           _Z14initRandStatesP17curandStateXORWOWmi,(.L_x_59 - _Z14initRandStatesP17curandStateXORWOWmi)
        .other          _Z14initRandStatesP17curandStateXORWOWmi,@"STO_CUDA_ENTRY STV_DEFAULT"
_Z14initRandStatesP17curandStateXORWOWmi:
.text._Z14initRandStatesP17curandStateXORWOWmi:
[----:B------:R-:W-:Y:S01]  /*0000*/  LDC R1, c[0x0][0x37c] ;  /* 0x0000df00ff017b82 */ /* 0x000fe20000000800 */
[----:B------:R-:W0:Y:S01]  /*0010*/  S2R R0, SR_CTAID.X ;  /* 0x0000000000007919 */ /* 0x000e220000002500 */
[----:B------:R-:W0:Y:S01]  /*0020*/  LDCU UR4, c[0x0][0x360] ;  /* 0x00006c00ff0477ac */ /* 0x000e220008000800 */
[----:B------:R-:W0:Y:S01]  /*0030*/  S2R R3, SR_TID.X ;  /* 0x0000000000037919 */ /* 0x000e220000002100 */
[----:B------:R-:W1:Y:S01]  /*0040*/  LDCU UR5, c[0x0][0x390] ;  /* 0x00007200ff0577ac */ /* 0x000e620008000800 */
[----:B0-----:R-:W-:-:S05]  /*0050*/  IMAD R0, R0, UR4, R3 ;  /* 0x0000000400007c24 */ /* 0x001fca000f8e0203 */
[----:B-1----:R-:W-:-:S13]  /*0060*/  ISETP.GE.AND P0, PT, R0, UR5, PT ;  /* 0x0000000500007c0c */ /* 0x002fda000bf06270 */
[----:B------:R-:W-:Y:S05]  /*0070*/  @P0 EXIT ;  /* 0x000000000000094d */ /* 0x000fea0003800000 */
[----:B------:R-:W0:Y:S01]  /*0080*/  LDCU.64 UR6, c[0x0][0x388] ;  /* 0x00007100ff0677ac */ /* 0x000e220008000a00 */
[----:B------:R-:W1:Y:S01]  /*0090*/  LDC.64 R6, c[0x0][0x380] ;  /* 0x0000e000ff067b82 */ /* 0x000e620000000a00 */
[----:B------:R-:W-:Y:S01]  /*00a0*/  SHF.R.S32.HI R13, RZ, 0x1f, R0 ;  /* 0x0000001fff0d7819 */ /* 0x000fe20000011400 */
[----:B------:R-:W-:Y:S01]  /*00b0*/  BSSY.RECONVERGENT B0, `(.L_x_45) ;  /* 0x00000e3000007945 */ /* 0x000fe20003800200 */
[----:B------:R-:W2:Y:S01]  /*00c0*/  LDCU.64 UR4, c[0x0][0x358] ;  /* 0x00006b00ff0477ac */ /* 0x000ea20008000a00 */
[----:B0-----:R-:W-:-:S04]  /*00d0*/  IADD3 R2, P0, PT, R0, UR6, RZ ;  /* 0x0000000600027c10 */ /* 0x001fc8000ff1e0ff */
[----:B------:R-:W-:Y:S02]  /*00e0*/  IADD3.X R3, PT, PT, R13, UR7, RZ, P0, !PT ;  /* 0x000000070d037c10 */ /* 0x000fe400087fe4ff */
[----:B------:R-:W-:Y:S01]  /*00f0*/  LOP3.LUT R2, R2, 0xaad26b49, RZ, 0x3c, !PT ;  /* 0xaad26b4902027812 */ /* 0x000fe200078e3cff */
[C---:B-1----:R-:W-:Y:S01]  /*0100*/  IMAD.WIDE R6, R0.reuse, 0x30, R6 ;  /* 0x0000003000067825 */ /* 0x042fe200078e0206 */
[----:B------:R-:W-:Y:S02]  /*0110*/  LOP3.LUT R3, R3, 0xf7dcefdd, RZ, 0x3c, !PT ;  /* 0xf7dcefdd03037812 */ /* 0x000fe400078e3cff */
[----:B------:R-:W-:Y:S01]  /*0120*/  ISETP.NE.AND P0, PT, R0, RZ, PT ;  /* 0x000000ff0000720c */ /* 0x000fe20003f05270 */
[----:B------:R-:W-:Y:S02]  /*0130*/  IMAD R2, R2, 0x4182bed5, RZ ;  /* 0x4182bed502027824 */ /* 0x000fe400078e02ff */
[----:B------:R-:W-:Y:S02]  /*0140*/  IMAD R3, R3, -0x658354e5, RZ ;  /* 0x9a7cab1b03037824 */ /* 0x000fe400078e02ff */
[C---:B------:R-:W-:Y:S01]  /*0150*/  VIADD R5, R2.reuse, 0x75bcd15 ;  /* 0x075bcd1502057836 */ /* 0x040fe20000000000 */
[C---:B------:R-:W-:Y:S01]  /*0160*/  LOP3.LUT R8, R2.reuse, 0x159a55e5, RZ, 0x3c, !PT ;  /* 0x159a55e502087812 */ /* 0x040fe200078e3cff */
[C---:B------:R-:W-:Y:S01]  /*0170*/  VIADD R11, R2.reuse, 0x583f19 ;  /* 0x00583f19020b7836 */ /* 0x040fe20000000000 */
[----:B------:R-:W-:Y:S01]  /*0180*/  IADD3 R4, PT, PT, R2, 0x64f0c9, R3 ;  /* 0x0064f0c902047810 */ /* 0x000fe20007ffe003 */
[C---:B------:R-:W-:Y:S01]  /*0190*/  VIADD R9, R3.reuse, 0x1f123bb5 ;  /* 0x1f123bb503097836 */ /* 0x040fe20000000000 */
[----:B------:R-:W-:-:S03]  /*01a0*/  LOP3.LUT R10, R3, 0x5491333, RZ, 0x3c, !PT ;  /* 0x05491333030a7812 */ /* 0x000fc600078e3cff */
[----:B--2---:R0:W-:Y:S04]  /*01b0*/  STG.E.64 desc[UR4][R6.64], R4 ;  /* 0x0000000406007986 */ /* 0x0041e8000c101b04 */
[----:B------:R0:W-:Y:S04]  /*01c0*/  STG.E.64 desc[UR4][R6.64+0x8], R8 ;  /* 0x0000080806007986 */ /* 0x0001e8000c101b04 */
[----:B------:R0:W-:Y:S01]  /*01d0*/  STG.E.64 desc[UR4][R6.64+0x10], R10 ;  /* 0x0000100a06007986 */ /* 0x0001e2000c101b04 */
[----:B------:R-:W-:Y:S05]  /*01e0*/  @!P0 BRA `(.L_x_46) ;  /* 0x0000000c003c8947 */ /* 0x000fea0003800000 */
[----:B------:R-:W-:-:S07]  /*01f0*/  IMAD.MOV.U32 R12, RZ, RZ, RZ ;  /* 0x000000ffff0c7224 */ /* 0x000fce00078e00ff */
.L_x_52:
[----:B-1----:R-:W-:Y:S01]  /*0200*/  LOP3.LUT R2, R0, 0x3, RZ, 0xc0, !PT ;  /* 0x0000000300027812 */ /* 0x002fe200078ec0ff */
[----:B------:R-:W-:Y:S03]  /*0210*/  BSSY.RECONVERGENT B1, `(.L_x_47) ;  /* 0x00000c6000017945 */ /* 0x000fe60003800200 */
[----:B------:R-:W-:-:S04]  /*0220*/  ISETP.NE.U32.AND P0, PT, R2, RZ, PT ;  /* 0x000000ff0200720c */ /* 0x000fc80003f05070 */
[----:B------:R-:W-:-:S13]  /*0230*/  ISETP.NE.AND.EX P0, PT, RZ, RZ, PT, P0 ;  /* 0x000000ffff00720c */ /* 0x000fda0003f05300 */
[----:B------:R-:W-:Y:S05]  /*0240*/  @!P0 BRA `(.L_x_48) ;  /* 0x0000000c00088947 */ /* 0x000fea0003800000 */
[----:B0-----:R-:W0:Y:S01]  /*0250*/  LDC.64 R8, c[0x4][RZ] ;  /* 0x01000000ff087b82 */ /* 0x001e220000000a00 */
[----:B------:R-:W-:Y:S02]  /*0260*/  IMAD.MOV.U32 R14, RZ, RZ, RZ ;  /* 0x000000ffff0e7224 */ /* 0x000fe400078e00ff */
[----:B0-----:R-:W-:-:S07]  /*0270*/  IMAD.WIDE.U32 R8, R12, 0xc80, R8 ;  /* 0x00000c800c087825 */ /* 0x001fce00078e0008 */
.L_x_51:
[----:B-1----:R-:W-:Y:S01]  /*0280*/  IMAD.MOV.U32 R15, RZ, RZ, RZ ;  /* 0x000000ffff0f7224 */ /* 0x002fe200078e00ff */
[----:B------:R-:W-:Y:S01]  /*0290*/  CS2R R2, SRZ ;  /* 0x0000000000027805 */ /* 0x000fe2000001ff00 */
[----:B------:R-:W-:Y:S01]  /*02a0*/  IMAD.MOV.U32 R17, RZ, RZ, RZ ;  /* 0x000000ffff117224 */ /* 0x000fe200078e00ff */
[----:B------:R-:W-:-:S07]  /*02b0*/  CS2R R4, SRZ ;  /* 0x0000000000047805 */ /* 0x000fce000001ff00 */
.L_x_50:
[----:B------:R-:W-:-:S05]  /*02c0*/  IMAD.WIDE.U32 R10, R17, 0x4, R6 ;  /* 0x00000004110a7825 */ /* 0x000fca00078e0006 */
[----:B------:R0:W5:Y:S01]  /*02d0*/  LDG.E R16, desc[UR4][R10.64+0x4] ;  /* 0x000004040a107981 */ /* 0x000162000c1e1900 */
[----:B------:R-:W-:-:S07]  /*02e0*/  IMAD.MOV.U32 R19, RZ, RZ, RZ ;  /* 0x000000ffff137224 */ /* 0x000fce00078e00ff */
.L_x_49:
[----:B-----5:R-:W-:Y:S01]  /*02f0*/  SHF.R.U32.HI R24, RZ, R19, R16 ;  /* 0x00000013ff187219 */ /* 0x020fe20000011610 */
[----:B0-----:R-:W-:-:S03]  /*0300*/  IMAD.SHL.U32 R10, R17, 0x20, RZ ;  /* 0x00000020110a7824 */ /* 0x001fc600078e00ff */
[----:B------:R-:W-:Y:S01]  /*0310*/  LOP3.LUT R11, R24, 0x1, RZ, 0xc0, !PT ;  /* 0x00000001180b7812 */ /* 0x000fe200078ec0ff */
[----:B------:R-:W-:-:S03]  /*0320*/  IMAD.IADD R10, R10, 0x1, R19 ;  /* 0x000000010a0a7824 */ /* 0x000fc600078e0213 */
[----:B------:R-:W-:Y:S01]  /*0330*/  ISETP.NE.U32.AND P0, PT, R11, 0x1, PT ;  /* 0x000000010b00780c */ /* 0x000fe20003f05070 */
[----:B------:R-:W-:-:S03]  /*0340*/  IMAD R11, R10, 0x5, RZ ;  /* 0x000000050a0b7824 */ /* 0x000fc600078e02ff */
[----:B------:R-:W-:Y:S01]  /*0350*/  R2P PR, R24, 0x7e ;  /* 0x0000007e18007804 */ /* 0x000fe20000000000 */
[----:B------:R-:W-:-:S08]  /*0360*/  IMAD.WIDE.U32 R10, R11, 0x4, R8 ;  /* 0x000000040b0a7825 */ /* 0x000fd000078e0008 */
[----:B------:R-:W2:Y:S04]  /*0370*/  @!P0 LDG.E R18, desc[UR4][R10.64] ;  /* 0x000000040a128981 */ /* 0x000ea8000c1e1900 */
[----:B------:R-:W3:Y:S04]  /*0380*/  @!P0 LDG.E R20, desc[UR4][R10.64+0x10] ;  /* 0x000010040a148981 */ /* 0x000ee8000c1e1900 */
[----:B------:R-:W4:Y:S04]  /*0390*/  @P1 LDG.E R22, desc[UR4][R10.64+0x14] ;  /* 0x000014040a161981 */ /* 0x000f28000c1e1900 */
[----:B------:R-:W4:Y:S04]  /*03a0*/  @P2 LDG.E R26, desc[UR4][R10.64+0x28] ;  /* 0x000028040a1a2981 */ /* 0x000f28000c1e1900 */
[----:B------:R-:W4:Y:S04]  /*03b0*/  @!P0 LDG.E R21, desc[UR4][R10.64+0x4] ;  /* 0x000004040a158981 */ /* 0x000f28000c1e1900 */
[----:B------:R-:W4:Y:S04]  /*03c0*/  @!P0 LDG.E R23, desc[UR4][R10.64+0xc] ;  /* 0x00000c040a178981 */ /* 0x000f28000c1e1900 */
[----:B------:R-:W4:Y:S04]  /*03d0*/  @P1 LDG.E R25, desc[UR4][R10.64+0x18] ;  /* 0x000018040a191981 */ /* 0x000f28000c1e1900 */
[----:B------:R-:W4:Y:S04]  /*03e0*/  @P3 LDG.E R28, desc[UR4][R10.64+0x3c] ;  /* 0x00003c040a1c3981 */ /* 0x000f28000c1e1900 */
[----:B------:R-:W4:Y:S01]  /*03f0*/  @P6 LDG.E R27, desc[UR4][R10.64+0x7c] ;  /* 0x00007c040a1b6981 */ /* 0x000f22000c1e1900 */
[----:B--2---:R-:W-:-:S03]  /*0400*/  @!P0 LOP3.LUT R15, R15, R18, RZ, 0x3c, !PT ;  /* 0x000000120f0f8212 */ /* 0x004fc600078e3cff */
[----:B------:R-:W2:Y:S01]  /*0410*/  @!P0 LDG.E R18, desc[UR4][R10.64+0x8] ;  /* 0x000008040a128981 */ /* 0x000ea2000c1e1900 */
[----:B---3--:R-:W-:-:S03]  /*0420*/  @!P0 LOP3.LUT R3, R3, R20, RZ, 0x3c, !PT ;  /* 0x0000001403038212 */ /* 0x008fc600078e3cff */
[----:B------:R-:W3:Y:S01]  /*0430*/  @P1 LDG.E R20, desc[UR4][R10.64+0x24] ;  /* 0x000024040a141981 */ /* 0x000ee2000c1e1900 */
[----:B----4-:R-:W-:-:S03]  /*0440*/  @P1 LOP3.LUT R15, R15, R22, RZ, 0x3c, !PT ;  /* 0x000000160f0f1212 */ /* 0x010fc600078e3cff */
[----:B------:R-:W4:Y:S01]  /*0450*/  @P2 LDG.E R22, desc[UR4][R10.64+0x38] ;  /* 0x000038040a162981 */ /* 0x000f22000c1e1900 */
[----:B------:R-:W-:-:S03]  /*0460*/  @P2 LOP3.LUT R15, R15, R26, RZ, 0x3c, !PT ;  /* 0x0000001a0f0f2212 */ /* 0x000fc600078e3cff */
[----:B------:R-:W4:Y:S01]  /*0470*/  @P4 LDG.E R26, desc[UR4][R10.64+0x50] ;  /* 0x000050040a1a4981 */ /* 0x000f22000c1e1900 */
[----:B------:R-:W-:-:S03]  /*0480*/  @!P0 LOP3.LUT R4, R4, R21, RZ, 0x3c, !PT ;  /* 0x0000001504048212 */ /* 0x000fc600078e3cff */
[----:B------:R-:W4:Y:S01]  /*0490*/  @P1 LDG.E R21, desc[UR4][R10.64+0x20] ;  /* 0x000020040a151981 */ /* 0x000f22000c1e1900 */
[----:B------:R-:W-:-:S03]  /*04a0*/  @!P0 LOP3.LUT R2, R2, R23, RZ, 0x3c, !PT ;  /* 0x0000001702028212 */ /* 0x000fc600078e3cff */
[----:B------:R-:W4:Y:S01]  /*04b0*/  @P2 LDG.E R23, desc[UR4][R10.64+0x2c] ;  /* 0x00002c040a172981 */ /* 0x000f22000c1e1900 */
[----:B------:R-:W-:-:S03]  /*04c0*/  @P1 LOP3.LUT R4, R4, R25, RZ, 0x3c, !PT ;  /* 0x0000001904041212 */ /* 0x000fc600078e3cff */
[----:B------:R-:W4:Y:S01]  /*04d0*/  @P2 LDG.E R25, desc[UR4][R10.64+0x34] ;  /* 0x000034040a192981 */ /* 0x000f22000c1e1900 */
[----:B--2---:R-:W-:-:S03]  /*04e0*/  @!P0 LOP3.LUT R5, R5, R18, RZ, 0x3c, !PT ;  /* 0x0000001205058212 */ /* 0x004fc600078e3cff */
[----:B------:R-:W2:Y:S01]  /*04f0*/  @P1 LDG.E R18, desc[UR4][R10.64+0x1c] ;  /* 0x00001c040a121981 */ /* 0x000ea2000c1e1900 */
[----:B---3--:R-:W-:-:S03]  /*0500*/  @P1 LOP3.LUT R3, R3, R20, RZ, 0x3c, !PT ;  /* 0x0000001403031212 */ /* 0x008fc600078e3cff */
[----:B------:R-:W3:Y:S01]  /*0510*/  @P2 LDG.E R20, desc[UR4][R10.64+0x30] ;  /* 0x000030040a142981 */ /* 0x000ee2000c1e1900 */
[----:B----4-:R-:W-:-:S03]  /*0520*/  @P2 LOP3.LUT R3, R3, R22, RZ, 0x3c, !PT ;  /* 0x0000001603032212 */ /* 0x010fc600078e3cff */
[----:B------:R-:W4:Y:S01]  /*0530*/  @P3 LDG.E R22, desc[UR4][R10.64+0x4c] ;  /* 0x00004c040a163981 */ /* 0x000f22000c1e1900 */
[----:B------:R-:W-:-:S04]  /*0540*/  @P3 LOP3.LUT R15, R15, R28, RZ, 0x3c, !PT ;  /* 0x0000001c0f0f3212 */ /* 0x000fc800078e3cff */
[----:B------:R-:W-:Y:S02]  /*0550*/  @P4 LOP3.LUT R15, R15, R26, RZ, 0x3c, !PT ;  /* 0x0000001a0f0f4212 */ /* 0x000fe400078e3cff */
[----:B------:R-:W-:Y:S01]  /*0560*/  @P1 LOP3.LUT R2, R2, R21, RZ, 0x3c, !PT ;  /* 0x0000001502021212 */ /* 0x000fe200078e3cff */
[----:B------:R-:W4:Y:S04]  /*0570*/  @P5 LDG.E R26, desc[UR4][R10.64+0x64] ;  /* 0x000064040a1a5981 */ /* 0x000f28000c1e1900 */
[----:B------:R-:W4:Y:S01]  /*0580*/  @P3 LDG.E R21, desc[UR4][R10.64+0x40] ;  /* 0x000040040a153981 */ /* 0x000f22000c1e1900 */
[----:B------:R-:W-:Y:S02]  /*0590*/  @P2 LOP3.LUT R4, R4, R23, RZ, 0x3c, !PT ;  /* 0x0000001704042212 */ /* 0x000fe400078e3cff */
[----:B------:R-:W-:Y:S01]  /*05a0*/  @P2 LOP3.LUT R2, R2, R25, RZ, 0x3c, !PT ;  /* 0x0000001902022212 */ /* 0x000fe200078e3cff */
[----:B------:R-:W4:Y:S04]  /*05b0*/  @P3 LDG.E R23, desc[UR4][R10.64+0x48] ;  /* 0x000048040a173981 */ /* 0x000f28000c1e1900 */
[----:B------:R-:W4:Y:S01]  /*05c0*/  @P4 LDG.E R25, desc[UR4][R10.64+0x54] ;  /* 0x000054040a194981 */ /* 0x000f22000c1e1900 */
[----:B--2---:R-:W-:-:S03]  /*05d0*/  @P1 LOP3.LUT R5, R5, R18, RZ, 0x3c, !PT ;  /* 0x0000001205051212 */ /* 0x004fc600078e3cff */
[----:B------:R-:W2:Y:S01]  /*05e0*/  @P3 LDG.E R18, desc[UR4][R10.64+0x44] ;  /* 0x000044040a123981 */ /* 0x000ea2000c1e1900 */
[----:B---3--:R-:W-:-:S03]  /*05f0*/  @P2 LOP3.LUT R5, R5, R20, RZ, 0x3c, !PT ;  /* 0x0000001405052212 */ /* 0x008fc600078e3cff */
[----:B------:R-:W3:Y:S01]  /*0600*/  @P4 LDG.E R20, desc[UR4][R10.64+0x58] ;  /* 0x000058040a144981 */ /* 0x000ee2000c1e1900 */
[----:B----4-:R-:W-:-:S03]  /*0610*/  @P3 LOP3.LUT R3, R3, R22, RZ, 0x3c, !PT ;  /* 0x0000001603033212 */ /* 0x010fc600078e3cff */
[----:B------:R-:W4:Y:S01]  /*0620*/  @P4 LDG.E R22, desc[UR4][R10.64+0x60] ;  /* 0x000060040a164981 */ /* 0x000f22000c1e1900 */
[----:B------:R-:W-:Y:S02]  /*0630*/  LOP3.LUT P0, RZ, R24, 0x80, RZ, 0xc0, !PT ;  /* 0x0000008018ff7812 */ /* 0x000fe4000780c0ff */
[----:B------:R-:W-:Y:S02]  /*0640*/  @P5 LOP3.LUT R15, R15, R26, RZ, 0x3c, !PT ;  /* 0x0000001a0f0f5212 */ /* 0x000fe400078e3cff */
[----:B------:R-:W4:Y:S01]  /*0650*/  @P6 LDG.E R26, desc[UR4][R10.64+0x78] ;  /* 0x000078040a1a6981 */ /* 0x000f22000c1e1900 */
[----:B------:R-:W-:-:S03]  /*0660*/  @P3 LOP3.LUT R4, R4, R21, RZ, 0x3c, !PT ;  /* 0x0000001504043212 */ /* 0x000fc600078e3cff */
[----:B------:R-:W4:Y:S01]  /*0670*/  @P4 LDG.E R21, desc[UR4][R10.64+0x5c] ;  /* 0x00005c040a154981 */ /* 0x000f22000c1e1900 */
[----:B------:R-:W-:-:S03]  /*0680*/  @P3 LOP3.LUT R2, R2, R23, RZ, 0x3c, !PT ;  /* 0x0000001702023212 */ /* 0x000fc600078e3cff */
[----:B------:R-:W4:Y:S01]  /*0690*/  @P5 LDG.E R23, desc[UR4][R10.64+0x68] ;  /* 0x000068040a175981 */ /* 0x000f22000c1e1900 */
[----:B------:R-:W-:-:S03]  /*06a0*/  @P4 LOP3.LUT R4, R4, R25, RZ, 0x3c, !PT ;  /* 0x0000001904044212 */ /* 0x000fc600078e3cff */
[----:B------:R-:W4:Y:S01]  /*06b0*/  @P5 LDG.E R25, desc[UR4][R10.64+0x70] ;  /* 0x000070040a195981 */ /* 0x000f22000c1e1900 */
[----:B--2---:R-:W-:-:S03]  /*06c0*/  @P3 LOP3.LUT R5, R5, R18, RZ, 0x3c, !PT ;  /* 0x0000001205053212 */ /* 0x004fc600078e3cff */
[----:B------:R-:W2:Y:S01]  /*06d0*/  @P5 LDG.E R18, desc[UR4][R10.64+0x6c] ;  /* 0x00006c040a125981 */ /* 0x000ea2000c1e1900 */
[----:B---3--:R-:W-:-:S03]  /*06e0*/  @P4 LOP3.LUT R5, R5, R20, RZ, 0x3c, !PT ;  /* 0x0000001405054212 */ /* 0x008fc600078e3cff */
[----:B------:R-:W3:Y:S01]  /*06f0*/  @P5 LDG.E R20, desc[UR4][R10.64+0x74] ;  /* 0x000074040a145981 */ /* 0x000ee2000c1e1900 */
[----:B----4-:R-:W-:-:S03]  /*0700*/  @P4 LOP3.LUT R3, R3, R22, RZ, 0x3c, !PT ;  /* 0x0000001603034212 */ /* 0x010fc600078e3cff */
[----:B------:R-:W4:Y:S01]  /*0710*/  @P0 LDG.E R22, desc[UR4][R10.64+0x8c] ;  /* 0x00008c040a160981 */ /* 0x000f22000c1e1900 */
[----:B------:R-:W-:-:S03]  /*0720*/  @P6 LOP3.LUT R15, R15, R26, RZ, 0x3c, !PT ;  /* 0x0000001a0f0f6212 */ /* 0x000fc600078e3cff */
        /* <DEDUP_REMOVED lines=13> */
[----:B------:R-:W-:Y:S02]  /*0800*/  @P6 LOP3.LUT R4, R4, R27, RZ, 0x3c, !PT ;  /* 0x0000001b04046212 */ /* 0x000fe400078e3cff */
[----:B------:R-:W-:Y:S02]  /*0810*/  @P6 LOP3.LUT R2, R2, R21, RZ, 0x3c, !PT ;  /* 0x0000001502026212 */ /* 0x000fe400078e3cff */
[----:B------:R-:W-:Y:S02]  /*0820*/  @P0 LOP3.LUT R4, R4, R23, RZ, 0x3c, !PT ;  /* 0x0000001704040212 */ /* 0x000fe400078e3cff */
[----:B------:R-:W-:Y:S02]  /*0830*/  @P0 LOP3.LUT R2, R2, R25, RZ, 0x3c, !PT ;  /* 0x0000001902020212 */ /* 0x000fe400078e3cff */
[----:B--2---:R-:W-:Y:S02]  /*0840*/  @P6 LOP3.LUT R5, R5, R18, RZ, 0x3c, !PT ;  /* 0x0000001205056212 */ /* 0x004fe400078e3cff */
[----:B---3--:R-:W-:-:S02]  /*0850*/  @P6 LOP3.LUT R3, R3, R20, RZ, 0x3c, !PT ;  /* 0x0000001403036212 */ /* 0x008fc400078e3cff */
[----:B----4-:R-:W-:Y:S02]  /*0860*/  @P0 LOP3.LUT R5, R5, R22, RZ, 0x3c, !PT ;  /* 0x0000001605050212 */ /* 0x010fe400078e3cff */
[----:B------:R-:W-:Y:S02]  /*0870*/  @P0 LOP3.LUT R3, R3, R26, RZ, 0x3c, !PT ;  /* 0x0000001a03030212 */ /* 0x000fe400078e3cff */
[----:B------:R-:W-:-:S13]  /*0880*/  R2P PR, R24.B1, 0x7f ;  /* 0x0000007f18007804 */ /* 0x000fda0000001000 */
[----:B------:R-:W2:Y:S04]  /*0890*/  @P0 LDG.E R18, desc[UR4][R10.64+0xa0] ;  /* 0x0000a0040a120981 */ /* 0x000ea8000c1e1900 */
[----:B------:R-:W3:Y:S04]  /*08a0*/  @P1 LDG.E R22, desc[UR4][R10.64+0xb4] ;  /* 0x0000b4040a161981 */ /* 0x000ee8000c1e1900 */
[----:B------:R-:W4:Y:S04]  /*08b0*/  @P2 LDG.E R26, desc[UR4][R10.64+0xc8] ;  /* 0x0000c8040a1a2981 */ /* 0x000f28000c1e1900 */
[----:B------:R-:W4:Y:S04]  /*08c0*/  @P3 LDG.E R28, desc[UR4][R10.64+0xdc] ;  /* 0x0000dc040a1c3981 */ /* 0x000f28000c1e1900 */
[----:B------:R-:W4:Y:S04]  /*08d0*/  @P0 LDG.E R23, desc[UR4][R10.64+0xa4] ;  /* 0x0000a4040a170981 */ /* 0x000f28000c1e1900 */
[----:B------:R-:W4:Y:S04]  /*08e0*/  @P0 LDG.E R20, desc[UR4][R10.64+0xa8] ;  /* 0x0000a8040a140981 */ /* 0x000f28000c1e1900 */
[----:B------:R-:W4:Y:S04]  /*08f0*/  @P4 LDG.E R25, desc[UR4][R10.64+0xf0] ;  /* 0x0000f0040a194981 */ /* 0x000f28000c1e1900 */
        /* <DEDUP_REMOVED lines=21> */
[----:B------:R-:W-:Y:S02]  /*0a50*/  LOP3.LUT P0, RZ, R24, 0x8000, RZ, 0xc0, !PT ;  /* 0x0000800018ff7812 */ /* 0x000fe4000780c0ff */
[----:B----4-:R-:W-:Y:S01]  /*0a60*/  @P5 LOP3.LUT R15, R15, R26, RZ, 0x3c, !PT ;  /* 0x0000001a0f0f5212 */ /* 0x010fe200078e3cff */
[----:B------:R-:W4:Y:S04]  /*0a70*/  @P3 LDG.E R24, desc[UR4][R10.64+0xe4] ;  /* 0x0000e4040a183981 */ /* 0x000f28000c1e1900 */
[----:B------:R-:W2:Y:S01]  /*0a80*/  @P6 LDG.E R26, desc[UR4][R10.64+0x118] ;  /* 0x000118040a1a6981 */ /* 0x000ea2000c1e1900 */
        /* <DEDUP_REMOVED lines=8> */
[----:B---3--:R-:W-:-:S03]  /*0b10*/  @P2 LOP3.LUT R3, R3, R22, RZ, 0x3c, !PT ;  /* 0x0000001603032212 */ /* 0x008fc600078e3cff */
[----:B------:R-:W3:Y:S01]  /*0b20*/  @P4 LDG.E R22, desc[UR4][R10.64+0x100] ;  /* 0x000100040a164981 */ /* 0x000ee2000c1e1900 */
[----:B--2---:R-:W-:-:S03]  /*0b30*/  @P6 LOP3.LUT R15, R15, R26, RZ, 0x3c, !PT ;  /* 0x0000001a0f0f6212 */ /* 0x004fc600078e3cff */
[----:B------:R-:W2:Y:S01]  /*0b40*/  @P0 LDG.E R26, desc[UR4][R10.64+0x12c] ;  /* 0x00012c040a1a0981 */ /* 0x000ea2000c1e1900 */
[----:B----4-:R-:W-:-:S03]  /*0b50*/  @P2 LOP3.LUT R2, R2, R23, RZ, 0x3c, !PT ;  /* 0x0000001702022212 */ /* 0x010fc600078e3cff */
[----:B------:R-:W4:Y:S01]  /*0b60*/  @P4 LDG.E R23, desc[UR4][R10.64+0xfc] ;  /* 0x0000fc040a174981 */ /* 0x000f22000c1e1900 */
[----:B------:R-:W-:-:S03]  /*0b70*/  @P2 LOP3.LUT R5, R5, R20, RZ, 0x3c, !PT ;  /* 0x0000001405052212 */ /* 0x000fc600078e3cff */
[----:B------:R-:W4:Y:S01]  /*0b80*/  @P4 LDG.E R20, desc[UR4][R10.64+0xf8] ;  /* 0x0000f8040a144981 */ /* 0x000f22000c1e1900 */
[----:B------:R-:W-:Y:S02]  /*0b90*/  @P3 LOP3.LUT R2, R2, R27, RZ, 0x3c, !PT ;  /* 0x0000001b02023212 */ /* 0x000fe400078e3cff */
[----:B------:R-:W-:Y:S01]  /*0ba0*/  @P3 LOP3.LUT R4, R4, R25, RZ, 0x3c, !PT ;  /* 0x0000001904043212 */ /* 0x000fe200078e3cff */
[----:B------:R-:W4:Y:S01]  /*0bb0*/  @P5 LDG.E R27, desc[UR4][R10.64+0x110] ;  /* 0x000110040a1b5981 */ /* 0x000f22000c1e1900 */
[----:B------:R-:W-:-:S03]  /*0bc0*/  @P3 LOP3.LUT R5, R5, R24, RZ, 0x3c, !PT ;  /* 0x0000001805053212 */ /* 0x000fc600078e3cff */
[----:B------:R-:W4:Y:S04]  /*0bd0*/  @P5 LDG.E R25, desc[UR4][R10.64+0x108] ;  /* 0x000108040a195981 */ /* 0x000f28000c1e1900 */
        /* <DEDUP_REMOVED lines=19> */
[----:B------:R-:W-:-:S05]  /*0d10*/  VIADD R19, R19, 0x10 ;  /* 0x0000001013137836 */ /* 0x000fca0000000000 */
[----:B------:R-:W-:Y:S02]  /*0d20*/  ISETP.NE.AND P1, PT, R19, 0x20, PT ;  /* 0x000000201300780c */ /* 0x000fe40003f25270 */
[----:B------:R-:W-:Y:S02]  /*0d30*/  @P5 LOP3.LUT R3, R3, R18, RZ, 0x3c, !PT ;  /* 0x0000001203035212 */ /* 0x000fe400078e3cff */
[----:B------:R-:W-:Y:S02]  /*0d40*/  @P6 LOP3.LUT R4, R4, R21, RZ, 0x3c, !PT ;  /* 0x0000001504046212 */ /* 0x000fe400078e3cff */
[----:B---3--:R-:W-:-:S04]  /*0d50*/  @P6 LOP3.LUT R3, R3, R22, RZ, 0x3c, !PT ;  /* 0x0000001603036212 */ /* 0x008fc800078e3cff */
[----:B--2---:R-:W-:Y:S02]  /*0d60*/  @P0 LOP3.LUT R3, R3, R26, RZ, 0x3c, !PT ;  /* 0x0000001a03030212 */ /* 0x004fe400078e3cff */
[----:B----4-:R-:W-:Y:S02]  /*0d70*/  @P6 LOP3.LUT R2, R2, R23, RZ, 0x3c, !PT ;  /* 0x0000001702026212 */ /* 0x010fe400078e3cff */
[----:B------:R-:W-:Y:S02]  /*0d80*/  @P6 LOP3.LUT R5, R5, R20, RZ, 0x3c, !PT ;  /* 0x0000001405056212 */ /* 0x000fe400078e3cff */
[----:B------:R-:W-:Y:S02]  /*0d90*/  @P0 LOP3.LUT R2, R2, R27, RZ, 0x3c, !PT ;  /* 0x0000001b02020212 */ /* 0x000fe400078e3cff */
[----:B------:R-:W-:Y:S02]  /*0da0*/  @P0 LOP3.LUT R4, R4, R25, RZ, 0x3c, !PT ;  /* 0x0000001904040212 */ /* 0x000fe400078e3cff */
[----:B------:R-:W-:Y:S01]  /*0db0*/  @P0 LOP3.LUT R5, R5, R24, RZ, 0x3c, !PT ;  /* 0x0000001805050212 */ /* 0x000fe200078e3cff */
[----:B------:R-:W-:Y:S06]  /*0dc0*/  @P1 BRA `(.L_x_49) ;  /* 0xfffffff400481947 */ /* 0x000fec000383ffff */
[----:B------:R-:W-:-:S05]  /*0dd0*/  VIADD R17, R17, 0x1 ;  /* 0x0000000111117836 */ /* 0x000fca0000000000 */
[----:B------:R-:W-:-:S13]  /*0de0*/  ISETP.NE.AND P0, PT, R17, 0x5, PT ;  /* 0x000000051100780c */ /* 0x000fda0003f05270 */
[----:B------:R-:W-:Y:S05]  /*0df0*/  @P0 BRA `(.L_x_50) ;  /* 0xfffffff400300947 */ /* 0x000fea000383ffff */
[----:B------:R1:W-:Y:S01]  /*0e00*/  STG.E.64 desc[UR4][R6.64+0x8], R4 ;  /* 0x0000080406007986 */ /* 0x0003e2000c101b04 */
[----:B------:R-:W-:Y:S01]  /*0e10*/  VIADD R14, R14, 0x1 ;  /* 0x000000010e0e7836 */ /* 0x000fe20000000000 */
[----:B------:R-:W-:Y:S02]  /*0e20*/  LOP3.LUT R11, R0, 0x3, RZ, 0xc0, !PT ;  /* 0x00000003000b7812 */ /* 0x000fe400078ec0ff */
[----:B------:R1:W-:Y:S02]  /*0e30*/  STG.E.64 desc[UR4][R6.64+0x10], R2 ;  /* 0x0000100206007986 */ /* 0x0003e4000c101b04 */
[----:B------:R-:W-:Y:S02]  /*0e40*/  ISETP.GE.U32.AND P0, PT, R14, R11, PT ;  /* 0x0000000b0e00720c */ /* 0x000fe40003f06070 */
[----:B------:R1:W-:Y:S11]  /*0e50*/  STG.E desc[UR4][R6.64+0x4], R15 ;  /* 0x0000040f06007986 */ /* 0x0003f6000c101904 */
[----:B------:R-:W-:Y:S05]  /*0e60*/  @!P0 BRA `(.L_x_51) ;  /* 0xfffffff400048947 */ /* 0x000fea000383ffff */
.L_x_48:
[----:B------:R-:W-:Y:S05]  /*0e70*/  BSYNC.RECONVERGENT B1 ;  /* 0x0000000000017941 */ /* 0x000fea0003800200 */
.L_x_47:
[----:B------:R-:W-:Y:S01]  /*0e80*/  ISETP.GT.U32.AND P0, PT, R0, 0x3, PT ;  /* 0x000000030000780c */ /* 0x000fe20003f04070 */
[----:B------:R-:W-:Y:S01]  /*0e90*/  VIADD R12, R12, 0x1 ;  /* 0x000000010c0c7836 */ /* 0x000fe20000000000 */
[--C-:B------:R-:W-:Y:S02]  /*0ea0*/  SHF.R.U64 R0, R0, 0x2, R13.reuse ;  /* 0x0000000200007819 */ /* 0x100fe4000000120d */
[----:B------:R-:W-:Y:S02]  /*0eb0*/  ISETP.GT.U32.AND.EX P0, PT, R13, RZ, PT, P0 ;  /* 0x000000ff0d00720c */ /* 0x000fe40003f04100 */
[----:B------:R-:W-:-:S11]  /*0ec0*/  SHF.R.U32.HI R13, RZ, 0x2, R13 ;  /* 0x00000002ff0d7819 */ /* 0x000fd6000001160d */
[----:B------:R-:W-:Y:S05]  /*0ed0*/  @P0 BRA `(.L_x_52) ;  /* 0xfffffff000c80947 */ /* 0x000fea000383ffff */
.L_x_46:
[----:B------:R-:W-:Y:S05]  /*0ee0*/  BSYNC.RECONVERGENT B0 ;  /* 0x0000000000007941 */ /* 0x000fea0003800200 */
.L_x_45:
[----:B------:R-:W-:Y:S04]  /*0ef0*/  STG.E.64 desc[UR4][R6.64+0x18], RZ ;  /* 0x000018ff06007986 */ /* 0x000fe8000c101b04 */
[----:B------:R-:W-:Y:S04]  /*0f00*/  STG.E desc[UR4][R6.64+0x20], RZ ;  /* 0x000020ff06007986 */ /* 0x000fe8000c101904 */
[----:B------:R-:W-:Y:S01]  /*0f10*/  STG.E.64 desc[UR4][R6.64+0x28], RZ ;  /* 0x000028ff06007986 */ /* 0x000fe2000c101b04 */
[----:B------:R-:W-:Y:S05]  /*0f20*/  EXIT ;  /* 0x000000000000794d */ /* 0x000fea0003800000 */
.L_x_53:
        /* <DEDUP_REMOVED lines=13> */
.L_x_59:


//--------------------- .nv.global.init           --------------------------
	.section	.nv.global.init,"aw",@progbits
	.align	4
.nv.global.init:
	.type		mrg32k3aM1SubSeq,@object
	.size		mrg32k3aM1SubSeq,(mrg32k3aM2SubSeq - mrg32k3aM1SubSeq)
mrg32k3aM1SubSeq:
        /*0000*/ 	.byte	0x0b, 0xcc, 0xee, 0x04, 0x73, 0x29, 0x8b, 0x6f, 0xf6, 0x53, 0x03, 0xf6, 0x23, 0xf6, 0xea, 0xda
        /* <DEDUP_REMOVED lines=125> */
	.type		mrg32k3aM2SubSeq,@object
	.size		mrg32k3aM2SubSeq,(mrg32k3aM1 - mrg32k3aM2SubSeq)
mrg32k3aM2SubSeq:
        /* <DEDUP_REMOVED lines=126> */
	.type		mrg32k3aM1,@object
	.size		mrg32k3aM1,(mrg32k3aM1Seq - mrg32k3aM1)
mrg32k3aM1:
        /* <DEDUP_REMOVED lines=144> */
	.type		mrg32k3aM1Seq,@object
	.size		mrg32k3aM1Seq,(mrg32k3aM2 - mrg32k3aM1Seq)
mrg32k3aM1Seq:
        /* <DEDUP_REMOVED lines=144> */
	.type		mrg32k3aM2,@object
	.size		mrg32k3aM2,(mrg32k3aM2Seq - mrg32k3aM2)
mrg32k3aM2:
        /* <DEDUP_REMOVED lines=144> */
	.type		mrg32k3aM2Seq,@object
	.size		mrg32k3aM2Seq,(precalc_xorwow_matrix - mrg32k3aM2Seq)
mrg32k3aM2Seq:
        /* <DEDUP_REMOVED lines=144> */
	.type		precalc_xorwow_matrix,@object
	.size		precalc_xorwow_matrix,(precalc_xorwow_offset_matrix - precalc_xorwow_matrix)
precalc_xorwow_matrix:
        /* <DEDUP_REMOVED lines=6400> */
	.type		precalc_xorwow_offset_matrix,@object
	.size		precalc_xorwow_offset_matrix,(.L_1 - precalc_xorwow_offset_matrix)
precalc_xorwow_offset_matrix:
        /* <DEDUP_REMOVED lines=6400> */
.L_1:


//--------------------- .nv.shared.reserved.0     --------------------------
	.section	.nv.shared.reserved.0,"aw",@nobits
	.weak		__nv_reservedSMEM_offset_0_alias
	.size		__nv_reservedSMEM_offset_0_alias, 0, 64
	.other		__nv_reservedSMEM_offset_0_alias,@"STO_CUDA_RESERVED_SHARED STV_DEFAULT"
__nv_reservedSMEM_offset_0_alias:
	.zero		0
	.zero		64


//--------------------- .nv.constant0._Z22calculateAveragePayoffPfS_ii --------------------------
	.section	.nv.constant0._Z22calculateAveragePayoffPfS_ii,"a",@progbits
	.sectionflags	@""
	.align	4
.nv.constant0._Z22calculateAveragePayoffPfS_ii:
	.zero		920


//--------------------- .nv.constant0._Z16calculatePayoffsP13BarrierOptionP17curandStateXORWOWPfii --------------------------
	.section	.nv.constant0._Z16calculatePayoffsP13BarrierOptionP17curandStateXORWOWPfii,"a",@progbits
	.sectionflags	@""
	.align	4
.nv.constant0._Z16calculatePayoffsP13BarrierOptionP17curandStateXORWOWPfii:
	.zero		928


//--------------------- .nv.constant0._Z14initRandStatesP17curandStateXORWOWmi --------------------------
	.section	.nv.constant0._Z14initRandStatesP17curandStateXORWOWmi,"a",@progbits
	.sectionflags	@""
	.align	4
.nv.constant0._Z14initRandStatesP17curandStateXORWOWmi:
	.zero		916


//--------------------- SYMBOLS --------------------------

	.type		.nv.reservedSmem.offset0,@object
	.size		.nv.reservedSmem.offset0,0x4
